//
// Generated by NVIDIA NVVM Compiler
//
// Compiler Build ID: CL-36424714
// Cuda compilation tools, release 13.0, V13.0.88
// Based on NVVM 20.0.0
//

.version 9.0
.target sm_100
.address_size 64

	// .globl	_Z11tiledMatVecPK4TaskiPKfPf
.global .align 4 .u32 dTaskCounter;
.extern .shared .align 16 .b8 s_alpha[];

.visible .entry _Z11tiledMatVecPK4TaskiPKfPf(
	.param .u64 .ptr .align 1 _Z11tiledMatVecPK4TaskiPKfPf_param_0,
	.param .u32 _Z11tiledMatVecPK4TaskiPKfPf_param_1,
	.param .u64 .ptr .align 1 _Z11tiledMatVecPK4TaskiPKfPf_param_2,
	.param .u64 .ptr .align 1 _Z11tiledMatVecPK4TaskiPKfPf_param_3
)
{
	.reg .pred 	%p<56>;
	.reg .b32 	%r<172>;
	.reg .b32 	%f<341>;
	.reg .b64 	%rd<52>;

	ld.param.u32 	%r74, [_Z11tiledMatVecPK4TaskiPKfPf_param_1];
	ld.param.u64 	%rd13, [_Z11tiledMatVecPK4TaskiPKfPf_param_2];
	ld.param.u64 	%rd14, [_Z11tiledMatVecPK4TaskiPKfPf_param_3];
	cvta.to.global.u64 	%rd1, %rd13;
	cvta.to.global.u64 	%rd2, %rd14;
	atom.global.add.u32 	%r150, [dTaskCounter], 1;
	setp.ge.s32 	%p1, %r150, %r74;
	@%p1 bra 	$L__BB0_61;
	mov.u32 	%r75, %tid.x;
	and.b32  	%r2, %r75, 31;
	mov.u32 	%r3, %ntid.x;
	shr.u32 	%r4, %r75, 5;
	shr.u32 	%r5, %r3, 5;
$L__BB0_2:
	ld.param.u64 	%rd51, [_Z11tiledMatVecPK4TaskiPKfPf_param_0];
	cvta.to.global.u64 	%rd15, %rd51;
	mul.wide.s32 	%rd16, %r150, 32;
	add.s64 	%rd3, %rd15, %rd16;
	ld.global.u32 	%r76, [%rd3];
	setp.eq.s32 	%p2, %r76, 1;
	@%p2 bra 	$L__BB0_23;
	setp.ne.s32 	%p3, %r76, 0;
	@%p3 bra 	$L__BB0_42;
	ld.global.u32 	%r158, [%rd3+12];
	add.s32 	%r98, %r5, %r158;
	add.s32 	%r99, %r98, -1;
	div.s32 	%r8, %r99, %r5;
	mul.lo.s32 	%r152, %r8, %r4;
	setp.ge.s32 	%p22, %r152, %r158;
	setp.lt.s32 	%p23, %r8, 1;
	or.pred  	%p24, %p22, %p23;
	@%p24 bra 	$L__BB0_60;
	add.s32 	%r10, %r152, %r8;
$L__BB0_6:
	ld.global.u32 	%r13, [%rd3+16];
	setp.ge.s32 	%p25, %r2, %r13;
	mov.f32 	%f322, 0f00000000;
	@%p25 bra 	$L__BB0_20;
	ld.global.u64 	%rd4, [%rd3+24];
	mul.lo.s32 	%r14, %r13, %r152;
	ld.global.u32 	%r15, [%rd3+8];
	or.b32  	%r100, %r2, 32;
	max.s32 	%r101, %r13, %r100;
	not.b32 	%r102, %r2;
	add.s32 	%r103, %r101, %r102;
	shr.u32 	%r104, %r103, 5;
	add.s32 	%r16, %r104, 1;
	and.b32  	%r17, %r16, 15;
	setp.lt.u32 	%p26, %r103, 480;
	mov.f32 	%f322, 0f00000000;
	mov.u32 	%r156, %r2;
	@%p26 bra 	$L__BB0_10;
	and.b32  	%r18, %r16, 268435440;
	mov.b32 	%r157, 0;
	mov.f32 	%f322, 0f00000000;
	mov.u32 	%r156, %r2;
$L__BB0_9:
	.pragma "nounroll";
	add.s32 	%r106, %r14, %r156;
	mul.wide.s32 	%rd26, %r106, 4;
	add.s64 	%rd27, %rd4, %rd26;
	ld.f32 	%f122, [%rd27];
	add.s32 	%r107, %r15, %r156;
	mul.wide.s32 	%rd28, %r107, 4;
	add.s64 	%rd29, %rd1, %rd28;
	ld.global.f32 	%f123, [%rd29];
	fma.rn.f32 	%f124, %f122, %f123, %f322;
	ld.f32 	%f125, [%rd27+128];
	ld.global.f32 	%f126, [%rd29+128];
	fma.rn.f32 	%f127, %f125, %f126, %f124;
	ld.f32 	%f128, [%rd27+256];
	ld.global.f32 	%f129, [%rd29+256];
	fma.rn.f32 	%f130, %f128, %f129, %f127;
	ld.f32 	%f131, [%rd27+384];
	ld.global.f32 	%f132, [%rd29+384];
	fma.rn.f32 	%f133, %f131, %f132, %f130;
	ld.f32 	%f134, [%rd27+512];
	ld.global.f32 	%f135, [%rd29+512];
	fma.rn.f32 	%f136, %f134, %f135, %f133;
	ld.f32 	%f137, [%rd27+640];
	ld.global.f32 	%f138, [%rd29+640];
	fma.rn.f32 	%f139, %f137, %f138, %f136;
	ld.f32 	%f140, [%rd27+768];
	ld.global.f32 	%f141, [%rd29+768];
	fma.rn.f32 	%f142, %f140, %f141, %f139;
	ld.f32 	%f143, [%rd27+896];
	ld.global.f32 	%f144, [%rd29+896];
	fma.rn.f32 	%f145, %f143, %f144, %f142;
	ld.f32 	%f146, [%rd27+1024];
	ld.global.f32 	%f147, [%rd29+1024];
	fma.rn.f32 	%f148, %f146, %f147, %f145;
	ld.f32 	%f149, [%rd27+1152];
	ld.global.f32 	%f150, [%rd29+1152];
	fma.rn.f32 	%f151, %f149, %f150, %f148;
	ld.f32 	%f152, [%rd27+1280];
	ld.global.f32 	%f153, [%rd29+1280];
	fma.rn.f32 	%f154, %f152, %f153, %f151;
	ld.f32 	%f155, [%rd27+1408];
	ld.global.f32 	%f156, [%rd29+1408];
	fma.rn.f32 	%f157, %f155, %f156, %f154;
	ld.f32 	%f158, [%rd27+1536];
	ld.global.f32 	%f159, [%rd29+1536];
	fma.rn.f32 	%f160, %f158, %f159, %f157;
	ld.f32 	%f161, [%rd27+1664];
	ld.global.f32 	%f162, [%rd29+1664];
	fma.rn.f32 	%f163, %f161, %f162, %f160;
	ld.f32 	%f164, [%rd27+1792];
	ld.global.f32 	%f165, [%rd29+1792];
	fma.rn.f32 	%f166, %f164, %f165, %f163;
	ld.f32 	%f167, [%rd27+1920];
	ld.global.f32 	%f168, [%rd29+1920];
	fma.rn.f32 	%f322, %f167, %f168, %f166;
	add.s32 	%r156, %r156, 512;
	add.s32 	%r157, %r157, 16;
	setp.eq.s32 	%p27, %r157, %r18;
	@%p27 bra 	$L__BB0_10;
	bra.uni 	$L__BB0_9;
$L__BB0_10:
	setp.eq.s32 	%p28, %r17, 0;
	@%p28 bra 	$L__BB0_20;
	and.b32  	%r20, %r16, 7;
	setp.lt.u32 	%p29, %r17, 8;
	@%p29 bra 	$L__BB0_13;
	add.s32 	%r108, %r14, %r156;
	mul.wide.s32 	%rd30, %r108, 4;
	add.s64 	%rd31, %rd4, %rd30;
	ld.f32 	%f170, [%rd31];
	add.s32 	%r109, %r15, %r156;
	mul.wide.s32 	%rd32, %r109, 4;
	add.s64 	%rd33, %rd1, %rd32;
	ld.global.f32 	%f171, [%rd33];
	fma.rn.f32 	%f172, %f170, %f171, %f322;
	ld.f32 	%f173, [%rd31+128];
	ld.global.f32 	%f174, [%rd33+128];
	fma.rn.f32 	%f175, %f173, %f174, %f172;
	ld.f32 	%f176, [%rd31+256];
	ld.global.f32 	%f177, [%rd33+256];
	fma.rn.f32 	%f178, %f176, %f177, %f175;
	ld.f32 	%f179, [%rd31+384];
	ld.global.f32 	%f180, [%rd33+384];
	fma.rn.f32 	%f181, %f179, %f180, %f178;
	ld.f32 	%f182, [%rd31+512];
	ld.global.f32 	%f183, [%rd33+512];
	fma.rn.f32 	%f184, %f182, %f183, %f181;
	ld.f32 	%f185, [%rd31+640];
	ld.global.f32 	%f186, [%rd33+640];
	fma.rn.f32 	%f187, %f185, %f186, %f184;
	ld.f32 	%f188, [%rd31+768];
	ld.global.f32 	%f189, [%rd33+768];
	fma.rn.f32 	%f190, %f188, %f189, %f187;
	ld.f32 	%f191, [%rd31+896];
	ld.global.f32 	%f192, [%rd33+896];
	fma.rn.f32 	%f322, %f191, %f192, %f190;
	add.s32 	%r156, %r156, 256;
$L__BB0_13:
	setp.eq.s32 	%p30, %r20, 0;
	@%p30 bra 	$L__BB0_20;
	and.b32  	%r23, %r16, 3;
	setp.lt.u32 	%p31, %r20, 4;
	@%p31 bra 	$L__BB0_16;
	add.s32 	%r110, %r14, %r156;
	mul.wide.s32 	%rd34, %r110, 4;
	add.s64 	%rd35, %rd4, %rd34;
	ld.f32 	%f194, [%rd35];
	add.s32 	%r111, %r15, %r156;
	mul.wide.s32 	%rd36, %r111, 4;
	add.s64 	%rd37, %rd1, %rd36;
	ld.global.f32 	%f195, [%rd37];
	fma.rn.f32 	%f196, %f194, %f195, %f322;
	ld.f32 	%f197, [%rd35+128];
	ld.global.f32 	%f198, [%rd37+128];
	fma.rn.f32 	%f199, %f197, %f198, %f196;
	ld.f32 	%f200, [%rd35+256];
	ld.global.f32 	%f201, [%rd37+256];
	fma.rn.f32 	%f202, %f200, %f201, %f199;
	ld.f32 	%f203, [%rd35+384];
	ld.global.f32 	%f204, [%rd37+384];
	fma.rn.f32 	%f322, %f203, %f204, %f202;
	add.s32 	%r156, %r156, 128;
$L__BB0_16:
	setp.eq.s32 	%p32, %r23, 0;
	@%p32 bra 	$L__BB0_20;
	add.s32 	%r112, %r14, %r156;
	mul.wide.s32 	%rd38, %r112, 4;
	add.s64 	%rd5, %rd4, %rd38;
	ld.f32 	%f205, [%rd5];
	add.s32 	%r113, %r15, %r156;
	mul.wide.s32 	%rd39, %r113, 4;
	add.s64 	%rd6, %rd1, %rd39;
	ld.global.f32 	%f206, [%rd6];
	fma.rn.f32 	%f322, %f205, %f206, %f322;
	setp.eq.s32 	%p33, %r23, 1;
	@%p33 bra 	$L__BB0_20;
	ld.f32 	%f207, [%rd5+128];
	ld.global.f32 	%f208, [%rd6+128];
	fma.rn.f32 	%f322, %f207, %f208, %f322;
	setp.eq.s32 	%p34, %r23, 2;
	@%p34 bra 	$L__BB0_20;
	ld.f32 	%f209, [%rd5+256];
	ld.global.f32 	%f210, [%rd6+256];
	fma.rn.f32 	%f322, %f209, %f210, %f322;
$L__BB0_20:
	setp.ne.s32 	%p35, %r2, 0;
	mov.b32 	%r114, %f322;
	shfl.sync.down.b32	%r115|%p36, %r114, 16, 31, -1;
	mov.b32 	%f211, %r115;
	add.f32 	%f212, %f322, %f211;
	mov.b32 	%r116, %f212;
	shfl.sync.down.b32	%r117|%p37, %r116, 8, 31, -1;
	mov.b32 	%f213, %r117;
	add.f32 	%f214, %f212, %f213;
	mov.b32 	%r118, %f214;
	shfl.sync.down.b32	%r119|%p38, %r118, 4, 31, -1;
	mov.b32 	%f215, %r119;
	add.f32 	%f216, %f214, %f215;
	mov.b32 	%r120, %f216;
	shfl.sync.down.b32	%r121|%p39, %r120, 2, 31, -1;
	mov.b32 	%f217, %r121;
	add.f32 	%f218, %f216, %f217;
	mov.b32 	%r122, %f218;
	shfl.sync.down.b32	%r123|%p40, %r122, 1, 31, -1;
	mov.b32 	%f219, %r123;
	add.f32 	%f15, %f218, %f219;
	@%p35 bra 	$L__BB0_22;
	ld.global.u32 	%r124, [%rd3+4];
	add.s32 	%r125, %r124, %r152;
	mul.wide.s32 	%rd40, %r125, 4;
	add.s64 	%rd41, %rd2, %rd40;
	atom.global.add.f32 	%f220, [%rd41], %f15;
	ld.global.u32 	%r158, [%rd3+12];
$L__BB0_22:
	add.s32 	%r152, %r152, 1;
	min.s32 	%r126, %r158, %r10;
	setp.gt.s32 	%p41, %r126, %r152;
	@%p41 bra 	$L__BB0_6;
	bra.uni 	$L__BB0_60;
$L__BB0_23:
	ld.global.u32 	%r34, [%rd3+12];
	setp.ge.s32 	%p4, %r2, %r34;
	mov.f32 	%f331, 0f00000000;
	@%p4 bra 	$L__BB0_40;
	ld.global.u32 	%r35, [%rd3+20];
	and.b32  	%r36, %r35, 15;
	and.b32  	%r37, %r35, 2147483632;
	and.b32  	%r38, %r35, 7;
	and.b32  	%r39, %r35, 3;
	mov.f32 	%f331, 0f00000000;
	mov.u32 	%r159, %r2;
$L__BB0_25:
	setp.lt.s32 	%p5, %r35, 1;
	@%p5 bra 	$L__BB0_39;
	setp.lt.s32 	%p6, %r35, 16;
	ld.global.u64 	%rd7, [%rd3+24];
	mul.lo.s32 	%r41, %r35, %r159;
	ld.global.u32 	%r78, [%rd3+8];
	add.s32 	%r79, %r78, %r159;
	mul.wide.s32 	%rd17, %r79, 4;
	add.s64 	%rd18, %rd1, %rd17;
	ld.global.f32 	%f17, [%rd18];
	mov.b32 	%r163, 0;
	@%p6 bra 	$L__BB0_29;
	and.b32  	%r80, %r35, 2147483632;
	neg.s32 	%r161, %r80;
	add.s64 	%rd8, %rd7, 32;
	mov.u32 	%r160, %r41;
$L__BB0_28:
	.pragma "nounroll";
	mul.wide.s32 	%rd19, %r160, 4;
	add.s64 	%rd20, %rd8, %rd19;
	ld.f32 	%f51, [%rd20+-32];
	fma.rn.f32 	%f52, %f51, %f17, %f331;
	ld.f32 	%f53, [%rd20+-28];
	fma.rn.f32 	%f54, %f53, %f17, %f52;
	ld.f32 	%f55, [%rd20+-24];
	fma.rn.f32 	%f56, %f55, %f17, %f54;
	ld.f32 	%f57, [%rd20+-20];
	fma.rn.f32 	%f58, %f57, %f17, %f56;
	ld.f32 	%f59, [%rd20+-16];
	fma.rn.f32 	%f60, %f59, %f17, %f58;
	ld.f32 	%f61, [%rd20+-12];
	fma.rn.f32 	%f62, %f61, %f17, %f60;
	ld.f32 	%f63, [%rd20+-8];
	fma.rn.f32 	%f64, %f63, %f17, %f62;
	ld.f32 	%f65, [%rd20+-4];
	fma.rn.f32 	%f66, %f65, %f17, %f64;
	ld.f32 	%f67, [%rd20];
	fma.rn.f32 	%f68, %f67, %f17, %f66;
	ld.f32 	%f69, [%rd20+4];
	fma.rn.f32 	%f70, %f69, %f17, %f68;
	ld.f32 	%f71, [%rd20+8];
	fma.rn.f32 	%f72, %f71, %f17, %f70;
	ld.f32 	%f73, [%rd20+12];
	fma.rn.f32 	%f74, %f73, %f17, %f72;
	ld.f32 	%f75, [%rd20+16];
	fma.rn.f32 	%f76, %f75, %f17, %f74;
	ld.f32 	%f77, [%rd20+20];
	fma.rn.f32 	%f78, %f77, %f17, %f76;
	ld.f32 	%f79, [%rd20+24];
	fma.rn.f32 	%f80, %f79, %f17, %f78;
	ld.f32 	%f81, [%rd20+28];
	fma.rn.f32 	%f331, %f81, %f17, %f80;
	add.s32 	%r161, %r161, 16;
	add.s32 	%r160, %r160, 16;
	setp.ne.s32 	%p7, %r161, 0;
	mov.u32 	%r163, %r37;
	@%p7 bra 	$L__BB0_28;
$L__BB0_29:
	setp.eq.s32 	%p8, %r36, 0;
	@%p8 bra 	$L__BB0_39;
	setp.lt.u32 	%p9, %r36, 8;
	@%p9 bra 	$L__BB0_32;
	add.s32 	%r81, %r41, %r163;
	mul.wide.s32 	%rd21, %r81, 4;
	add.s64 	%rd22, %rd7, %rd21;
	ld.f32 	%f83, [%rd22];
	fma.rn.f32 	%f84, %f83, %f17, %f331;
	ld.f32 	%f85, [%rd22+4];
	fma.rn.f32 	%f86, %f85, %f17, %f84;
	ld.f32 	%f87, [%rd22+8];
	fma.rn.f32 	%f88, %f87, %f17, %f86;
	ld.f32 	%f89, [%rd22+12];
	fma.rn.f32 	%f90, %f89, %f17, %f88;
	ld.f32 	%f91, [%rd22+16];
	fma.rn.f32 	%f92, %f91, %f17, %f90;
	ld.f32 	%f93, [%rd22+20];
	fma.rn.f32 	%f94, %f93, %f17, %f92;
	ld.f32 	%f95, [%rd22+24];
	fma.rn.f32 	%f96, %f95, %f17, %f94;
	ld.f32 	%f97, [%rd22+28];
	fma.rn.f32 	%f331, %f97, %f17, %f96;
	add.s32 	%r163, %r163, 8;
$L__BB0_32:
	setp.eq.s32 	%p10, %r38, 0;
	@%p10 bra 	$L__BB0_39;
	setp.lt.u32 	%p11, %r38, 4;
	@%p11 bra 	$L__BB0_35;
	add.s32 	%r82, %r41, %r163;
	mul.wide.s32 	%rd23, %r82, 4;
	add.s64 	%rd24, %rd7, %rd23;
	ld.f32 	%f99, [%rd24];
	fma.rn.f32 	%f100, %f99, %f17, %f331;
	ld.f32 	%f101, [%rd24+4];
	fma.rn.f32 	%f102, %f101, %f17, %f100;
	ld.f32 	%f103, [%rd24+8];
	fma.rn.f32 	%f104, %f103, %f17, %f102;
	ld.f32 	%f105, [%rd24+12];
	fma.rn.f32 	%f331, %f105, %f17, %f104;
	add.s32 	%r163, %r163, 4;
$L__BB0_35:
	setp.eq.s32 	%p12, %r39, 0;
	@%p12 bra 	$L__BB0_39;
	setp.eq.s32 	%p13, %r39, 1;
	add.s32 	%r83, %r41, %r163;
	mul.wide.s32 	%rd25, %r83, 4;
	add.s64 	%rd9, %rd7, %rd25;
	ld.f32 	%f106, [%rd9];
	fma.rn.f32 	%f331, %f106, %f17, %f331;
	@%p13 bra 	$L__BB0_39;
	setp.eq.s32 	%p14, %r39, 2;
	ld.f32 	%f107, [%rd9+4];
	fma.rn.f32 	%f331, %f107, %f17, %f331;
	@%p14 bra 	$L__BB0_39;
	ld.f32 	%f108, [%rd9+8];
	fma.rn.f32 	%f331, %f108, %f17, %f331;
$L__BB0_39:
	add.s32 	%r159, %r159, %r3;
	setp.lt.s32 	%p15, %r159, %r34;
	@%p15 bra 	$L__BB0_25;
$L__BB0_40:
	setp.ne.s32 	%p16, %r2, 0;
	mov.b32 	%r84, %f331;
	shfl.sync.down.b32	%r85|%p17, %r84, 16, 31, -1;
	mov.b32 	%f109, %r85;
	add.f32 	%f110, %f331, %f109;
	mov.b32 	%r86, %f110;
	shfl.sync.down.b32	%r87|%p18, %r86, 8, 31, -1;
	mov.b32 	%f111, %r87;
	add.f32 	%f112, %f110, %f111;
	mov.b32 	%r88, %f112;
	shfl.sync.down.b32	%r89|%p19, %r88, 4, 31, -1;
	mov.b32 	%f113, %r89;
	add.f32 	%f114, %f112, %f113;
	mov.b32 	%r90, %f114;
	shfl.sync.down.b32	%r91|%p20, %r90, 2, 31, -1;
	mov.b32 	%f115, %r91;
	add.f32 	%f116, %f114, %f115;
	mov.b32 	%r92, %f116;
	shfl.sync.down.b32	%r93|%p21, %r92, 1, 31, -1;
	mov.b32 	%f117, %r93;
	add.f32 	%f33, %f116, %f117;
	@%p16 bra 	$L__BB0_60;
	ld.global.u32 	%r94, [%rd3+4];
	shl.b32 	%r95, %r94, 2;
	mov.u32 	%r96, s_alpha;
	add.s32 	%r97, %r96, %r95;
	st.shared.f32 	[%r97], %f33;
	bra.uni 	$L__BB0_60;
$L__BB0_42:
	ld.global.u32 	%r171, [%rd3+12];
	setp.ge.s32 	%p42, %r2, %r171;
	mov.u32 	%r166, %r2;
	@%p42 bra 	$L__BB0_60;
$L__BB0_43:
	ld.global.u32 	%r55, [%rd3+20];
	setp.lt.s32 	%p43, %r55, 1;
	mov.f32 	%f340, 0f00000000;
	@%p43 bra 	$L__BB0_57;
	ld.global.u64 	%rd10, [%rd3+24];
	mul.lo.s32 	%r56, %r55, %r166;
	ld.global.u32 	%r57, [%rd3+4];
	and.b32  	%r58, %r55, 15;
	setp.lt.u32 	%p44, %r55, 16;
	mov.f32 	%f340, 0f00000000;
	mov.b32 	%r169, 0;
	@%p44 bra 	$L__BB0_47;
	and.b32  	%r169, %r55, 2147483632;
	mov.f32 	%f340, 0f00000000;
	mov.b32 	%r167, 0;
$L__BB0_46:
	.pragma "nounroll";
	add.s32 	%r129, %r56, %r167;
	mul.wide.s32 	%rd42, %r129, 4;
	add.s64 	%rd43, %rd10, %rd42;
	ld.f32 	%f225, [%rd43];
	add.s32 	%r130, %r57, %r167;
	shl.b32 	%r131, %r130, 2;
	mov.u32 	%r132, s_alpha;
	add.s32 	%r133, %r132, %r131;
	ld.shared.f32 	%f226, [%r133];
	fma.rn.f32 	%f227, %f225, %f226, %f340;
	ld.f32 	%f228, [%rd43+4];
	ld.shared.f32 	%f229, [%r133+4];
	fma.rn.f32 	%f230, %f228, %f229, %f227;
	ld.f32 	%f231, [%rd43+8];
	ld.shared.f32 	%f232, [%r133+8];
	fma.rn.f32 	%f233, %f231, %f232, %f230;
	ld.f32 	%f234, [%rd43+12];
	ld.shared.f32 	%f235, [%r133+12];
	fma.rn.f32 	%f236, %f234, %f235, %f233;
	ld.f32 	%f237, [%rd43+16];
	ld.shared.f32 	%f238, [%r133+16];
	fma.rn.f32 	%f239, %f237, %f238, %f236;
	ld.f32 	%f240, [%rd43+20];
	ld.shared.f32 	%f241, [%r133+20];
	fma.rn.f32 	%f242, %f240, %f241, %f239;
	ld.f32 	%f243, [%rd43+24];
	ld.shared.f32 	%f244, [%r133+24];
	fma.rn.f32 	%f245, %f243, %f244, %f242;
	ld.f32 	%f246, [%rd43+28];
	ld.shared.f32 	%f247, [%r133+28];
	fma.rn.f32 	%f248, %f246, %f247, %f245;
	ld.f32 	%f249, [%rd43+32];
	ld.shared.f32 	%f250, [%r133+32];
	fma.rn.f32 	%f251, %f249, %f250, %f248;
	ld.f32 	%f252, [%rd43+36];
	ld.shared.f32 	%f253, [%r133+36];
	fma.rn.f32 	%f254, %f252, %f253, %f251;
	ld.f32 	%f255, [%rd43+40];
	ld.shared.f32 	%f256, [%r133+40];
	fma.rn.f32 	%f257, %f255, %f256, %f254;
	ld.f32 	%f258, [%rd43+44];
	ld.shared.f32 	%f259, [%r133+44];
	fma.rn.f32 	%f260, %f258, %f259, %f257;
	ld.f32 	%f261, [%rd43+48];
	ld.shared.f32 	%f262, [%r133+48];
	fma.rn.f32 	%f263, %f261, %f262, %f260;
	ld.f32 	%f264, [%rd43+52];
	ld.shared.f32 	%f265, [%r133+52];
	fma.rn.f32 	%f266, %f264, %f265, %f263;
	ld.f32 	%f267, [%rd43+56];
	ld.shared.f32 	%f268, [%r133+56];
	fma.rn.f32 	%f269, %f267, %f268, %f266;
	ld.f32 	%f270, [%rd43+60];
	ld.shared.f32 	%f271, [%r133+60];
	fma.rn.f32 	%f340, %f270, %f271, %f269;
	add.s32 	%r167, %r167, 16;
	setp.ne.s32 	%p45, %r167, %r169;
	@%p45 bra 	$L__BB0_46;
$L__BB0_47:
	setp.eq.s32 	%p46, %r58, 0;
	@%p46 bra 	$L__BB0_57;
	and.b32  	%r63, %r55, 7;
	setp.lt.u32 	%p47, %r58, 8;
	@%p47 bra 	$L__BB0_50;
	add.s32 	%r134, %r56, %r169;
	mul.wide.s32 	%rd44, %r134, 4;
	add.s64 	%rd45, %rd10, %rd44;
	ld.f32 	%f273, [%rd45];
	add.s32 	%r135, %r57, %r169;
	shl.b32 	%r136, %r135, 2;
	mov.u32 	%r137, s_alpha;
	add.s32 	%r138, %r137, %r136;
	ld.shared.f32 	%f274, [%r138];
	fma.rn.f32 	%f275, %f273, %f274, %f340;
	ld.f32 	%f276, [%rd45+4];
	ld.shared.f32 	%f277, [%r138+4];
	fma.rn.f32 	%f278, %f276, %f277, %f275;
	ld.f32 	%f279, [%rd45+8];
	ld.shared.f32 	%f280, [%r138+8];
	fma.rn.f32 	%f281, %f279, %f280, %f278;
	ld.f32 	%f282, [%rd45+12];
	ld.shared.f32 	%f283, [%r138+12];
	fma.rn.f32 	%f284, %f282, %f283, %f281;
	ld.f32 	%f285, [%rd45+16];
	ld.shared.f32 	%f286, [%r138+16];
	fma.rn.f32 	%f287, %f285, %f286, %f284;
	ld.f32 	%f288, [%rd45+20];
	ld.shared.f32 	%f289, [%r138+20];
	fma.rn.f32 	%f290, %f288, %f289, %f287;
	ld.f32 	%f291, [%rd45+24];
	ld.shared.f32 	%f292, [%r138+24];
	fma.rn.f32 	%f293, %f291, %f292, %f290;
	ld.f32 	%f294, [%rd45+28];
	ld.shared.f32 	%f295, [%r138+28];
	fma.rn.f32 	%f340, %f294, %f295, %f293;
	add.s32 	%r169, %r169, 8;
$L__BB0_50:
	setp.eq.s32 	%p48, %r63, 0;
	@%p48 bra 	$L__BB0_57;
	and.b32  	%r66, %r55, 3;
	setp.lt.u32 	%p49, %r63, 4;
	@%p49 bra 	$L__BB0_53;
	add.s32 	%r139, %r56, %r169;
	mul.wide.s32 	%rd46, %r139, 4;
	add.s64 	%rd47, %rd10, %rd46;
	ld.f32 	%f297, [%rd47];
	add.s32 	%r140, %r57, %r169;
	shl.b32 	%r141, %r140, 2;
	mov.u32 	%r142, s_alpha;
	add.s32 	%r143, %r142, %r141;
	ld.shared.f32 	%f298, [%r143];
	fma.rn.f32 	%f299, %f297, %f298, %f340;
	ld.f32 	%f300, [%rd47+4];
	ld.shared.f32 	%f301, [%r143+4];
	fma.rn.f32 	%f302, %f300, %f301, %f299;
	ld.f32 	%f303, [%rd47+8];
	ld.shared.f32 	%f304, [%r143+8];
	fma.rn.f32 	%f305, %f303, %f304, %f302;
	ld.f32 	%f306, [%rd47+12];
	ld.shared.f32 	%f307, [%r143+12];
	fma.rn.f32 	%f340, %f306, %f307, %f305;
	add.s32 	%r169, %r169, 4;
$L__BB0_53:
	setp.eq.s32 	%p50, %r66, 0;
	@%p50 bra 	$L__BB0_57;
	add.s32 	%r144, %r56, %r169;
	mul.wide.s32 	%rd48, %r144, 4;
	add.s64 	%rd11, %rd10, %rd48;
	ld.f32 	%f308, [%rd11];
	add.s32 	%r145, %r57, %r169;
	shl.b32 	%r146, %r145, 2;
	mov.u32 	%r147, s_alpha;
	add.s32 	%r69, %r147, %r146;
	ld.shared.f32 	%f309, [%r69];
	fma.rn.f32 	%f340, %f308, %f309, %f340;
	setp.eq.s32 	%p51, %r66, 1;
	@%p51 bra 	$L__BB0_57;
	ld.f32 	%f310, [%rd11+4];
	ld.shared.f32 	%f311, [%r69+4];
	fma.rn.f32 	%f340, %f310, %f311, %f340;
	setp.eq.s32 	%p52, %r66, 2;
	@%p52 bra 	$L__BB0_57;
	ld.f32 	%f312, [%rd11+8];
	ld.shared.f32 	%f313, [%r69+8];
	fma.rn.f32 	%f340, %f312, %f313, %f340;
$L__BB0_57:
	setp.eq.f32 	%p53, %f340, 0f00000000;
	@%p53 bra 	$L__BB0_59;
	ld.global.u32 	%r148, [%rd3+4];
	add.s32 	%r149, %r148, %r166;
	mul.wide.s32 	%rd49, %r149, 4;
	add.s64 	%rd50, %rd2, %rd49;
	atom.global.add.f32 	%f314, [%rd50], %f340;
	ld.global.u32 	%r171, [%rd3+12];
$L__BB0_59:
	add.s32 	%r166, %r166, %r3;
	setp.lt.s32 	%p54, %r166, %r171;
	@%p54 bra 	$L__BB0_43;
$L__BB0_60:
	atom.global.add.u32 	%r150, [dTaskCounter], 1;
	setp.lt.s32 	%p55, %r150, %r74;
	@%p55 bra 	$L__BB0_2;
$L__BB0_61:
	ret;

}
	// .globl	_Z16hodlr_mvm_kernelPK5BlockiPKiiPKfPfi
.visible .entry _Z16hodlr_mvm_kernelPK5BlockiPKiiPKfPfi(
	.param .u64 .ptr .align 1 _Z16hodlr_mvm_kernelPK5BlockiPKiiPKfPfi_param_0,
	.param .u32 _Z16hodlr_mvm_kernelPK5BlockiPKiiPKfPfi_param_1,
	.param .u64 .ptr .align 1 _Z16hodlr_mvm_kernelPK5BlockiPKiiPKfPfi_param_2,
	.param .u32 _Z16hodlr_mvm_kernelPK5BlockiPKiiPKfPfi_param_3,
	.param .u64 .ptr .align 1 _Z16hodlr_mvm_kernelPK5BlockiPKiiPKfPfi_param_4,
	.param .u64 .ptr .align 1 _Z16hodlr_mvm_kernelPK5BlockiPKiiPKfPfi_param_5,
	.param .u32 _Z16hodlr_mvm_kernelPK5BlockiPKiiPKfPfi_param_6
)
{
	.reg .pred 	%p<26>;
	.reg .b32 	%r<138>;
	.reg .b32 	%f<187>;
	.reg .b64 	%rd<87>;

	ld.param.u64 	%rd16, [_Z16hodlr_mvm_kernelPK5BlockiPKiiPKfPfi_param_0];
	ld.param.u32 	%r114, [_Z16hodlr_mvm_kernelPK5BlockiPKiiPKfPfi_param_1];
	ld.param.u64 	%rd18, [_Z16hodlr_mvm_kernelPK5BlockiPKiiPKfPfi_param_2];
	ld.param.u32 	%r81, [_Z16hodlr_mvm_kernelPK5BlockiPKiiPKfPfi_param_3];
	ld.param.u64 	%rd19, [_Z16hodlr_mvm_kernelPK5BlockiPKiiPKfPfi_param_4];
	ld.param.u64 	%rd17, [_Z16hodlr_mvm_kernelPK5BlockiPKiiPKfPfi_param_5];
	ld.param.u32 	%r80, [_Z16hodlr_mvm_kernelPK5BlockiPKiiPKfPfi_param_6];
	cvta.to.global.u64 	%rd1, %rd19;
	cvta.to.global.u64 	%rd2, %rd18;
	mov.u32 	%r82, %ctaid.x;
	mov.u32 	%r83, %ntid.x;
	mov.u32 	%r84, %tid.x;
	mad.lo.s32 	%r1, %r82, %r83, %r84;
	setp.ge.s32 	%p1, %r1, %r81;
	@%p1 bra 	$L__BB1_35;
	setp.lt.s32 	%p2, %r114, 1;
	mov.b64 	%rd85, 0;
	@%p2 bra 	$L__BB1_5;
	mov.b32 	%r115, 0;
$L__BB1_3:
	add.s32 	%r86, %r114, %r115;
	shr.u32 	%r87, %r86, 1;
	add.s32 	%r88, %r87, 1;
	mul.wide.u32 	%rd21, %r87, 4;
	add.s64 	%rd22, %rd2, %rd21;
	ld.global.u32 	%r89, [%rd22+4];
	setp.gt.s32 	%p3, %r89, %r1;
	selp.b32 	%r115, %r115, %r88, %p3;
	selp.b32 	%r114, %r87, %r114, %p3;
	setp.lt.s32 	%p4, %r115, %r114;
	@%p4 bra 	$L__BB1_3;
	cvt.u64.u32 	%rd85, %r115;
$L__BB1_5:
	shl.b64 	%rd23, %rd85, 2;
	add.s64 	%rd24, %rd2, %rd23;
	ld.global.u32 	%r90, [%rd24];
	sub.s32 	%r6, %r1, %r90;
	cvta.to.global.u64 	%rd25, %rd16;
	mad.lo.s64 	%rd26, %rd85, 48, %rd25;
	ld.global.v2.u32 	{%r91, %r7}, [%rd26];
	ld.global.u32 	%r8, [%rd26+8];
	ld.global.u32 	%r9, [%rd26+16];
	ld.global.u64 	%rd5, [%rd26+24];
	add.s64 	%rd6, %rd26, 32;
	ld.global.u64 	%rd7, [%rd26+40];
	setp.eq.s32 	%p5, %r91, 0;
	mov.f32 	%f186, 0f00000000;
	@%p5 bra 	$L__BB1_21;
	setp.lt.s32 	%p6, %r80, 1;
	@%p6 bra 	$L__BB1_34;
	ld.global.u64 	%rd8, [%rd6];
	mul.lo.s32 	%r10, %r6, %r80;
	and.b32  	%r11, %r9, 7;
	and.b32  	%r12, %r9, 2147483640;
	neg.s32 	%r13, %r12;
	shl.b32 	%r14, %r80, 3;
	mul.wide.u32 	%rd9, %r14, 4;
	mul.lo.s32 	%r15, %r80, 7;
	mul.lo.s32 	%r16, %r80, 6;
	mul.lo.s32 	%r17, %r80, 5;
	shl.b32 	%r18, %r80, 2;
	mul.lo.s32 	%r19, %r80, 3;
	shl.b32 	%r20, %r80, 1;
	add.s64 	%rd10, %rd1, 16;
	mov.f32 	%f186, 0f00000000;
	mov.b32 	%r119, 0;
$L__BB1_8:
	setp.lt.s32 	%p7, %r9, 1;
	mov.f32 	%f178, 0f00000000;
	@%p7 bra 	$L__BB1_20;
	setp.lt.u32 	%p8, %r9, 8;
	mov.f32 	%f178, 0f00000000;
	mov.b32 	%r130, 0;
	@%p8 bra 	$L__BB1_12;
	mul.wide.u32 	%rd27, %r119, 4;
	add.s64 	%rd86, %rd7, %rd27;
	add.s32 	%r127, %r15, %r119;
	add.s32 	%r126, %r16, %r119;
	add.s32 	%r125, %r17, %r119;
	add.s32 	%r124, %r18, %r119;
	add.s32 	%r123, %r19, %r119;
	add.s32 	%r122, %r20, %r119;
	add.s32 	%r120, %r80, %r119;
	mov.f32 	%f178, 0f00000000;
	mov.u32 	%r121, %r8;
	mov.u32 	%r128, %r13;
$L__BB1_11:
	.pragma "nounroll";
	mul.wide.s32 	%rd28, %r121, 4;
	add.s64 	%rd29, %rd10, %rd28;
	ld.f32 	%f34, [%rd86];
	ld.global.f32 	%f35, [%rd29+-16];
	fma.rn.f32 	%f36, %f34, %f35, %f178;
	mul.wide.u32 	%rd30, %r120, 4;
	add.s64 	%rd31, %rd7, %rd30;
	ld.f32 	%f37, [%rd31];
	ld.global.f32 	%f38, [%rd29+-12];
	fma.rn.f32 	%f39, %f37, %f38, %f36;
	mul.wide.u32 	%rd32, %r122, 4;
	add.s64 	%rd33, %rd7, %rd32;
	ld.f32 	%f40, [%rd33];
	ld.global.f32 	%f41, [%rd29+-8];
	fma.rn.f32 	%f42, %f40, %f41, %f39;
	mul.wide.u32 	%rd34, %r123, 4;
	add.s64 	%rd35, %rd7, %rd34;
	ld.f32 	%f43, [%rd35];
	ld.global.f32 	%f44, [%rd29+-4];
	fma.rn.f32 	%f45, %f43, %f44, %f42;
	mul.wide.u32 	%rd36, %r124, 4;
	add.s64 	%rd37, %rd7, %rd36;
	ld.f32 	%f46, [%rd37];
	ld.global.f32 	%f47, [%rd29];
	fma.rn.f32 	%f48, %f46, %f47, %f45;
	mul.wide.u32 	%rd38, %r125, 4;
	add.s64 	%rd39, %rd7, %rd38;
	ld.f32 	%f49, [%rd39];
	ld.global.f32 	%f50, [%rd29+4];
	fma.rn.f32 	%f51, %f49, %f50, %f48;
	mul.wide.u32 	%rd40, %r126, 4;
	add.s64 	%rd41, %rd7, %rd40;
	ld.f32 	%f52, [%rd41];
	ld.global.f32 	%f53, [%rd29+8];
	fma.rn.f32 	%f54, %f52, %f53, %f51;
	mul.wide.u32 	%rd42, %r127, 4;
	add.s64 	%rd43, %rd7, %rd42;
	ld.f32 	%f55, [%rd43];
	ld.global.f32 	%f56, [%rd29+12];
	fma.rn.f32 	%f178, %f55, %f56, %f54;
	add.s32 	%r128, %r128, 8;
	add.s64 	%rd86, %rd86, %rd9;
	add.s32 	%r127, %r127, %r14;
	add.s32 	%r126, %r126, %r14;
	add.s32 	%r125, %r125, %r14;
	add.s32 	%r124, %r124, %r14;
	add.s32 	%r123, %r123, %r14;
	add.s32 	%r122, %r122, %r14;
	add.s32 	%r121, %r121, 8;
	add.s32 	%r120, %r120, %r14;
	setp.ne.s32 	%p9, %r128, 0;
	mov.u32 	%r130, %r12;
	@%p9 bra 	$L__BB1_11;
$L__BB1_12:
	setp.eq.s32 	%p10, %r11, 0;
	@%p10 bra 	$L__BB1_20;
	add.s32 	%r94, %r11, -1;
	setp.lt.u32 	%p11, %r94, 3;
	@%p11 bra 	$L__BB1_15;
	mad.lo.s32 	%r95, %r130, %r80, %r119;
	mul.wide.u32 	%rd44, %r95, 4;
	add.s64 	%rd45, %rd7, %rd44;
	ld.f32 	%f58, [%rd45];
	add.s32 	%r96, %r130, %r8;
	mul.wide.s32 	%rd46, %r96, 4;
	add.s64 	%rd47, %rd1, %rd46;
	ld.global.f32 	%f59, [%rd47];
	fma.rn.f32 	%f60, %f58, %f59, %f178;
	add.s32 	%r97, %r95, %r80;
	mul.wide.u32 	%rd48, %r97, 4;
	add.s64 	%rd49, %rd7, %rd48;
	ld.f32 	%f61, [%rd49];
	ld.global.f32 	%f62, [%rd47+4];
	fma.rn.f32 	%f63, %f61, %f62, %f60;
	add.s32 	%r98, %r97, %r80;
	mul.wide.u32 	%rd50, %r98, 4;
	add.s64 	%rd51, %rd7, %rd50;
	ld.f32 	%f64, [%rd51];
	ld.global.f32 	%f65, [%rd47+8];
	fma.rn.f32 	%f66, %f64, %f65, %f63;
	add.s32 	%r99, %r98, %r80;
	mul.wide.u32 	%rd52, %r99, 4;
	add.s64 	%rd53, %rd7, %rd52;
	ld.f32 	%f67, [%rd53];
	ld.global.f32 	%f68, [%rd47+12];
	fma.rn.f32 	%f178, %f67, %f68, %f66;
	add.s32 	%r130, %r130, 4;
$L__BB1_15:
	and.b32  	%r100, %r9, 3;
	setp.eq.s32 	%p12, %r100, 0;
	@%p12 bra 	$L__BB1_20;
	setp.eq.s32 	%p13, %r100, 1;
	@%p13 bra 	$L__BB1_18;
	mad.lo.s32 	%r101, %r130, %r80, %r119;
	mul.wide.u32 	%rd54, %r101, 4;
	add.s64 	%rd55, %rd7, %rd54;
	ld.f32 	%f70, [%rd55];
	add.s32 	%r102, %r130, %r8;
	mul.wide.s32 	%rd56, %r102, 4;
	add.s64 	%rd57, %rd1, %rd56;
	ld.global.f32 	%f71, [%rd57];
	fma.rn.f32 	%f72, %f70, %f71, %f178;
	add.s32 	%r103, %r101, %r80;
	mul.wide.u32 	%rd58, %r103, 4;
	add.s64 	%rd59, %rd7, %rd58;
	ld.f32 	%f73, [%rd59];
	ld.global.f32 	%f74, [%rd57+4];
	fma.rn.f32 	%f178, %f73, %f74, %f72;
	add.s32 	%r130, %r130, 2;
$L__BB1_18:
	and.b32  	%r104, %r9, 1;
	setp.eq.b32 	%p14, %r104, 1;
	not.pred 	%p15, %p14;
	@%p15 bra 	$L__BB1_20;
	mad.lo.s32 	%r105, %r130, %r80, %r119;
	mul.wide.u32 	%rd60, %r105, 4;
	add.s64 	%rd61, %rd7, %rd60;
	ld.f32 	%f75, [%rd61];
	add.s32 	%r106, %r130, %r8;
	mul.wide.s32 	%rd62, %r106, 4;
	add.s64 	%rd63, %rd1, %rd62;
	ld.global.f32 	%f76, [%rd63];
	fma.rn.f32 	%f178, %f75, %f76, %f178;
$L__BB1_20:
	add.s32 	%r107, %r119, %r10;
	mul.wide.s32 	%rd64, %r107, 4;
	add.s64 	%rd65, %rd8, %rd64;
	ld.f32 	%f77, [%rd65];
	fma.rn.f32 	%f186, %f178, %f77, %f186;
	add.s32 	%r119, %r119, 1;
	setp.eq.s32 	%p16, %r119, %r80;
	@%p16 bra 	$L__BB1_34;
	bra.uni 	$L__BB1_8;
$L__BB1_21:
	setp.lt.s32 	%p17, %r9, 1;
	@%p17 bra 	$L__BB1_34;
	mul.lo.s32 	%r21, %r9, %r6;
	and.b32  	%r22, %r9, 15;
	setp.lt.u32 	%p18, %r9, 16;
	mov.f32 	%f186, 0f00000000;
	mov.b32 	%r133, 0;
	@%p18 bra 	$L__BB1_25;
	and.b32  	%r133, %r9, 2147483632;
	neg.s32 	%r118, %r133;
	add.s64 	%rd11, %rd5, 32;
	add.s64 	%rd12, %rd1, 32;
	mov.f32 	%f186, 0f00000000;
	mov.u32 	%r116, %r8;
	mov.u32 	%r117, %r21;
$L__BB1_24:
	.pragma "nounroll";
	mul.wide.s32 	%rd66, %r117, 4;
	add.s64 	%rd67, %rd11, %rd66;
	mul.wide.s32 	%rd68, %r116, 4;
	add.s64 	%rd69, %rd12, %rd68;
	ld.f32 	%f82, [%rd67+-32];
	ld.global.f32 	%f83, [%rd69+-32];
	fma.rn.f32 	%f84, %f82, %f83, %f186;
	ld.f32 	%f85, [%rd67+-28];
	ld.global.f32 	%f86, [%rd69+-28];
	fma.rn.f32 	%f87, %f85, %f86, %f84;
	ld.f32 	%f88, [%rd67+-24];
	ld.global.f32 	%f89, [%rd69+-24];
	fma.rn.f32 	%f90, %f88, %f89, %f87;
	ld.f32 	%f91, [%rd67+-20];
	ld.global.f32 	%f92, [%rd69+-20];
	fma.rn.f32 	%f93, %f91, %f92, %f90;
	ld.f32 	%f94, [%rd67+-16];
	ld.global.f32 	%f95, [%rd69+-16];
	fma.rn.f32 	%f96, %f94, %f95, %f93;
	ld.f32 	%f97, [%rd67+-12];
	ld.global.f32 	%f98, [%rd69+-12];
	fma.rn.f32 	%f99, %f97, %f98, %f96;
	ld.f32 	%f100, [%rd67+-8];
	ld.global.f32 	%f101, [%rd69+-8];
	fma.rn.f32 	%f102, %f100, %f101, %f99;
	ld.f32 	%f103, [%rd67+-4];
	ld.global.f32 	%f104, [%rd69+-4];
	fma.rn.f32 	%f105, %f103, %f104, %f102;
	ld.f32 	%f106, [%rd67];
	ld.global.f32 	%f107, [%rd69];
	fma.rn.f32 	%f108, %f106, %f107, %f105;
	ld.f32 	%f109, [%rd67+4];
	ld.global.f32 	%f110, [%rd69+4];
	fma.rn.f32 	%f111, %f109, %f110, %f108;
	ld.f32 	%f112, [%rd67+8];
	ld.global.f32 	%f113, [%rd69+8];
	fma.rn.f32 	%f114, %f112, %f113, %f111;
	ld.f32 	%f115, [%rd67+12];
	ld.global.f32 	%f116, [%rd69+12];
	fma.rn.f32 	%f117, %f115, %f116, %f114;
	ld.f32 	%f118, [%rd67+16];
	ld.global.f32 	%f119, [%rd69+16];
	fma.rn.f32 	%f120, %f118, %f119, %f117;
	ld.f32 	%f121, [%rd67+20];
	ld.global.f32 	%f122, [%rd69+20];
	fma.rn.f32 	%f123, %f121, %f122, %f120;
	ld.f32 	%f124, [%rd67+24];
	ld.global.f32 	%f125, [%rd69+24];
	fma.rn.f32 	%f126, %f124, %f125, %f123;
	ld.f32 	%f127, [%rd67+28];
	ld.global.f32 	%f128, [%rd69+28];
	fma.rn.f32 	%f186, %f127, %f128, %f126;
	add.s32 	%r118, %r118, 16;
	add.s32 	%r117, %r117, 16;
	add.s32 	%r116, %r116, 16;
	setp.eq.s32 	%p19, %r118, 0;
	@%p19 bra 	$L__BB1_25;
	bra.uni 	$L__BB1_24;
$L__BB1_25:
	setp.eq.s32 	%p20, %r22, 0;
	@%p20 bra 	$L__BB1_34;
	and.b32  	%r64, %r9, 7;
	setp.lt.u32 	%p21, %r22, 8;
	@%p21 bra 	$L__BB1_28;
	add.s32 	%r109, %r133, %r21;
	mul.wide.s32 	%rd70, %r109, 4;
	add.s64 	%rd71, %rd5, %rd70;
	ld.f32 	%f130, [%rd71];
	add.s32 	%r110, %r133, %r8;
	mul.wide.s32 	%rd72, %r110, 4;
	add.s64 	%rd73, %rd1, %rd72;
	ld.global.f32 	%f131, [%rd73];
	fma.rn.f32 	%f132, %f130, %f131, %f186;
	ld.f32 	%f133, [%rd71+4];
	ld.global.f32 	%f134, [%rd73+4];
	fma.rn.f32 	%f135, %f133, %f134, %f132;
	ld.f32 	%f136, [%rd71+8];
	ld.global.f32 	%f137, [%rd73+8];
	fma.rn.f32 	%f138, %f136, %f137, %f135;
	ld.f32 	%f139, [%rd71+12];
	ld.global.f32 	%f140, [%rd73+12];
	fma.rn.f32 	%f141, %f139, %f140, %f138;
	ld.f32 	%f142, [%rd71+16];
	ld.global.f32 	%f143, [%rd73+16];
	fma.rn.f32 	%f144, %f142, %f143, %f141;
	ld.f32 	%f145, [%rd71+20];
	ld.global.f32 	%f146, [%rd73+20];
	fma.rn.f32 	%f147, %f145, %f146, %f144;
	ld.f32 	%f148, [%rd71+24];
	ld.global.f32 	%f149, [%rd73+24];
	fma.rn.f32 	%f150, %f148, %f149, %f147;
	ld.f32 	%f151, [%rd71+28];
	ld.global.f32 	%f152, [%rd73+28];
	fma.rn.f32 	%f186, %f151, %f152, %f150;
	add.s32 	%r133, %r133, 8;
$L__BB1_28:
	setp.eq.s32 	%p22, %r64, 0;
	@%p22 bra 	$L__BB1_34;
	and.b32  	%r67, %r9, 3;
	setp.lt.u32 	%p23, %r64, 4;
	@%p23 bra 	$L__BB1_31;
	add.s32 	%r111, %r133, %r21;
	mul.wide.s32 	%rd74, %r111, 4;
	add.s64 	%rd75, %rd5, %rd74;
	ld.f32 	%f154, [%rd75];
	add.s32 	%r112, %r133, %r8;
	mul.wide.s32 	%rd76, %r112, 4;
	add.s64 	%rd77, %rd1, %rd76;
	ld.global.f32 	%f155, [%rd77];
	fma.rn.f32 	%f156, %f154, %f155, %f186;
	ld.f32 	%f157, [%rd75+4];
	ld.global.f32 	%f158, [%rd77+4];
	fma.rn.f32 	%f159, %f157, %f158, %f156;
	ld.f32 	%f160, [%rd75+8];
	ld.global.f32 	%f161, [%rd77+8];
	fma.rn.f32 	%f162, %f160, %f161, %f159;
	ld.f32 	%f163, [%rd75+12];
	ld.global.f32 	%f164, [%rd77+12];
	fma.rn.f32 	%f186, %f163, %f164, %f162;
	add.s32 	%r133, %r133, 4;
$L__BB1_31:
	setp.eq.s32 	%p24, %r67, 0;
	@%p24 bra 	$L__BB1_34;
	add.s32 	%r137, %r133, %r8;
	add.s32 	%r136, %r133, %r21;
	neg.s32 	%r135, %r67;
$L__BB1_33:
	.pragma "nounroll";
	mul.wide.s32 	%rd78, %r137, 4;
	add.s64 	%rd79, %rd1, %rd78;
	mul.wide.s32 	%rd80, %r136, 4;
	add.s64 	%rd81, %rd5, %rd80;
	ld.f32 	%f165, [%rd81];
	ld.global.f32 	%f166, [%rd79];
	fma.rn.f32 	%f186, %f165, %f166, %f186;
	add.s32 	%r137, %r137, 1;
	add.s32 	%r136, %r136, 1;
	add.s32 	%r135, %r135, 1;
	setp.ne.s32 	%p25, %r135, 0;
	@%p25 bra 	$L__BB1_33;
$L__BB1_34:
	add.s32 	%r113, %r7, %r6;
	cvta.to.global.u64 	%rd82, %rd17;
	mul.wide.s32 	%rd83, %r113, 4;
	add.s64 	%rd84, %rd82, %rd83;
	atom.global.add.f32 	%f167, [%rd84], %f186;
$L__BB1_35:
	ret;

}


// ===== COMPILED SASS (sm_100) =====

	.target	sm_100

	.elftype	@"ET_EXEC"


//--------------------- .note.nv.tkinfo           --------------------------
	.section	.note.nv.tkinfo,"",@"SHT_NOTE"
	.sectionflags	@"SHF_NOTE_NV_TKINFO"
	.tkinfo
        /*0018*/ 	.word	0x00000002
        /*0030*/ 	.string	""
        /*0030*/ 	.string	"ptxas"
        /*0030*/ 	.string	"Cuda compilation tools, release 13.0, V13.0.88"
        /*0030*/ 	.string	"Build cuda_13.0.r13.0/compiler.36424714_0"
        /*0030*/ 	.string	"-arch sm_100 -m 64 "



//--------------------- .note.nv.cuinfo           --------------------------
	.section	.note.nv.cuinfo,"",@"SHT_NOTE"
	.sectionflags	@"SHF_NOTE_NV_CUINFO"
        /*0018*/ 	.short	0x0002
        /*001a*/ 	.short	0x0064
        /*001c*/ 	.short	0x0082
	.zero		2


//--------------------- .nv.info                  --------------------------
	.section	.nv.info,"",@"SHT_CUDA_INFO"
	.align	4


	//----- nvinfo : EIATTR_REGCOUNT
	.align		4
        /*0000*/ 	.byte	0x04, 0x2f
        /*0002*/ 	.short	(.L_2 - .L_1)
	.align		4
.L_1:
        /*0004*/ 	.word	index@(_Z11tiledMatVecPK4TaskiPKfPf)
        /*0008*/ 	.word	0x00000020


	//----- nvinfo : EIATTR_FRAME_SIZE
	.align		4
.L_2:
        /*000c*/ 	.byte	0x04, 0x11
        /*000e*/ 	.short	(.L_4 - .L_3)
	.align		4
.L_3:
        /*0010*/ 	.word	index@(_Z11tiledMatVecPK4TaskiPKfPf)
        /*0014*/ 	.word	0x00000000


	//----- nvinfo : EIATTR_REGCOUNT
	.align		4
.L_4:
        /*0018*/ 	.byte	0x04, 0x2f
        /*001a*/ 	.short	(.L_6 - .L_5)
	.align		4
.L_5:
        /*001c*/ 	.word	index@(_Z16hodlr_mvm_kernelPK5BlockiPKiiPKfPfi)
        /*0020*/ 	.word	0x00000028


	//----- nvinfo : EIATTR_FRAME_SIZE
	.align		4
.L_6:
        /*0024*/ 	.byte	0x04, 0x11
        /*0026*/ 	.short	(.L_8 - .L_7)
	.align		4
.L_7:
        /*0028*/ 	.word	index@(_Z16hodlr_mvm_kernelPK5BlockiPKiiPKfPfi)
        /*002c*/ 	.word	0x00000000


	//----- nvinfo : EIATTR_MIN_STACK_SIZE
	.align		4
.L_8:
        /*0030*/ 	.byte	0x04, 0x12
        /*0032*/ 	.short	(.L_10 - .L_9)
	.align		4
.L_9:
        /*0034*/ 	.word	index@(_Z16hodlr_mvm_kernelPK5BlockiPKiiPKfPfi)
        /*0038*/ 	.word	0x00000000


	//----- nvinfo : EIATTR_MIN_STACK_SIZE
	.align		4
.L_10:
        /*003c*/ 	.byte	0x04, 0x12
        /*003e*/ 	.short	(.L_12 - .L_11)
	.align		4
.L_11:
        /*0040*/ 	.word	index@(_Z11tiledMatVecPK4TaskiPKfPf)
        /*0044*/ 	.word	0x00000000
.L_12:


//--------------------- .nv.compat                --------------------------
	.section	.nv.compat,"",@"SHT_CUDA_COMPAT_INFO"
	.align	4
        /*0000*/ 	.byte	0x02, 0x09, 0x00, 0x00, 0x02, 0x02, 0x01, 0x00, 0x02, 0x05, 0x05, 0x00, 0x03, 0x07, 0x01, 0x01
        /*0010*/ 	.byte	0x02, 0x03, 0x00, 0x00, 0x02, 0x06, 0x01, 0x00, 0x04, 0x0b, 0x08, 0x00, 0x09, 0x00, 0x00, 0x00
        /*0020*/ 	.byte	0x00, 0x00, 0x00, 0x00


//--------------------- .nv.info._Z16hodlr_mvm_kernelPK5BlockiPKiiPKfPfi --------------------------
	.section	.nv.info._Z16hodlr_mvm_kernelPK5BlockiPKiiPKfPfi,"",@"SHT_CUDA_INFO"
	.sectionflags	@""
	.align	4


	//----- nvinfo : EIATTR_CUDA_API_VERSION
	.align		4
        /*0000*/ 	.byte	0x04, 0x37
        /*0002*/ 	.short	(.L_14 - .L_13)
.L_13:
        /*0004*/ 	.word	0x00000082


	//----- nvinfo : EIATTR_KPARAM_INFO
	.align		4
.L_14:
        /*0008*/ 	.byte	0x04, 0x17
        /*000a*/ 	.short	(.L_16 - .L_15)
.L_15:
        /*000c*/ 	.word	0x00000000
        /*0010*/ 	.short	0x0006
        /*0012*/ 	.short	0x0030
        /*0014*/ 	.byte	0x00, 0xf0, 0x11, 0x00


	//----- nvinfo : EIATTR_KPARAM_INFO
	.align		4
.L_16:
        /*0018*/ 	.byte	0x04, 0x17
        /*001a*/ 	.short	(.L_18 - .L_17)
.L_17:
        /*001c*/ 	.word	0x00000000
        /*0020*/ 	.short	0x0005
        /*0022*/ 	.short	0x0028
        /*0024*/ 	.byte	0x00, 0xf5, 0x21, 0x00


	//----- nvinfo : EIATTR_KPARAM_INFO
	.align		4
.L_18:
        /*0028*/ 	.byte	0x04, 0x17
        /*002a*/ 	.short	(.L_20 - .L_19)
.L_19:
        /*002c*/ 	.word	0x00000000
        /*0030*/ 	.short	0x0004
        /*0032*/ 	.short	0x0020
        /*0034*/ 	.byte	0x00, 0xf5, 0x21, 0x00


	//----- nvinfo : EIATTR_KPARAM_INFO
	.align		4
.L_20:
        /*0038*/ 	.byte	0x04, 0x17
        /*003a*/ 	.short	(.L_22 - .L_21)
.L_21:
        /*003c*/ 	.word	0x00000000
        /*0040*/ 	.short	0x0003
        /*0042*/ 	.short	0x0018
        /*0044*/ 	.byte	0x00, 0xf0, 0x11, 0x00


	//----- nvinfo : EIATTR_KPARAM_INFO
	.align		4
.L_22:
        /*0048*/ 	.byte	0x04, 0x17
        /*004a*/ 	.short	(.L_24 - .L_23)
.L_23:
        /*004c*/ 	.word	0x00000000
        /*0050*/ 	.short	0x0002
        /*0052*/ 	.short	0x0010
        /*0054*/ 	.byte	0x00, 0xf5, 0x21, 0x00


	//----- nvinfo : EIATTR_KPARAM_INFO
	.align		4
.L_24:
        /*0058*/ 	.byte	0x04, 0x17
        /*005a*/ 	.short	(.L_26 - .L_25)
.L_25:
        /*005c*/ 	.word	0x00000000
        /*0060*/ 	.short	0x0001
        /*0062*/ 	.short	0x0008
        /*0064*/ 	.byte	0x00, 0xf0, 0x11, 0x00


	//----- nvinfo : EIATTR_KPARAM_INFO
	.align		4
.L_26:
        /*0068*/ 	.byte	0x04, 0x17
        /*006a*/ 	.short	(.L_28 - .L_27)
.L_27:
        /*006c*/ 	.word	0x00000000
        /*0070*/ 	.short	0x0000
        /*0072*/ 	.short	0x0000
        /*0074*/ 	.byte	0x00, 0xf5, 0x21, 0x00


	//----- nvinfo : EIATTR_SPARSE_MMA_MASK
	.align		4
.L_28:
        /*0078*/ 	.byte	0x03, 0x50
        /*007a*/ 	.short	0x0000


	//----- nvinfo : EIATTR_MAXREG_COUNT
	.align		4
        /*007c*/ 	.byte	0x03, 0x1b
        /*007e*/ 	.short	0x00ff


	//----- nvinfo : EIATTR_MERCURY_ISA_VERSION
	.align		4
        /*0080*/ 	.byte	0x03, 0x5f
        /*0082*/ 	.short	0x0101


	//----- nvinfo : EIATTR_VRC_CTA_INIT_COUNT
	.align		4
        /*0084*/ 	.byte	0x02, 0x4a
	.zero		1
	.zero		1


	//----- nvinfo : EIATTR_EXIT_INSTR_OFFSETS
	.align		4
        /*0088*/ 	.byte	0x04, 0x1c
        /*008a*/ 	.short	(.L_30 - .L_29)


	//   ....[0]....
.L_29:
        /*008c*/ 	.word	0x00000070


	//   ....[1]....
        /*0090*/ 	.word	0x00001680


	//----- nvinfo : EIATTR_CRS_STACK_SIZE
	.align		4
.L_30:
        /*0094*/ 	.byte	0x04, 0x1e
        /*0096*/ 	.short	(.L_32 - .L_31)
.L_31:
        /*0098*/ 	.word	0x00000000


	//----- nvinfo : EIATTR_CBANK_PARAM_SIZE
	.align		4
.L_32:
        /*009c*/ 	.byte	0x03, 0x19
        /*009e*/ 	.short	0x0034


	//----- nvinfo : EIATTR_PARAM_CBANK
	.align		4
        /*00a0*/ 	.byte	0x04, 0x0a
        /*00a2*/ 	.short	(.L_34 - .L_33)
	.align		4
.L_33:
        /*00a4*/ 	.word	index@(.nv.constant0._Z16hodlr_mvm_kernelPK5BlockiPKiiPKfPfi)
        /*00a8*/ 	.short	0x0380
        /*00aa*/ 	.short	0x0034


	//----- nvinfo : EIATTR_SW_WAR
	.align		4
.L_34:
        /*00ac*/ 	.byte	0x04, 0x36
        /*00ae*/ 	.short	(.L_36 - .L_35)
.L_35:
        /*00b0*/ 	.word	0x00000008
.L_36:


//--------------------- .nv.info._Z11tiledMatVecPK4TaskiPKfPf --------------------------
	.section	.nv.info._Z11tiledMatVecPK4TaskiPKfPf,"",@"SHT_CUDA_INFO"
	.sectionflags	@""
	.align	4


	//----- nvinfo : EIATTR_CUDA_API_VERSION
	.align		4
        /*0000*/ 	.byte	0x04, 0x37
        /*0002*/ 	.short	(.L_38 - .L_37)
.L_37:
        /*0004*/ 	.word	0x00000082


	//----- nvinfo : EIATTR_KPARAM_INFO
	.align		4
.L_38:
        /*0008*/ 	.byte	0x04, 0x17
        /*000a*/ 	.short	(.L_40 - .L_39)
.L_39:
        /*000c*/ 	.word	0x00000000
        /*0010*/ 	.short	0x0003
        /*0012*/ 	.short	0x0018
        /*0014*/ 	.byte	0x00, 0xf5, 0x21, 0x00


	//----- nvinfo : EIATTR_KPARAM_INFO
	.align		4
.L_40:
        /*0018*/ 	.byte	0x04, 0x17
        /*001a*/ 	.short	(.L_42 - .L_41)
.L_41:
        /*001c*/ 	.word	0x00000000
        /*0020*/ 	.short	0x0002
        /*0022*/ 	.short	0x0010
        /*0024*/ 	.byte	0x00, 0xf5, 0x21, 0x00


	//----- nvinfo : EIATTR_KPARAM_INFO
	.align		4
.L_42:
        /*0028*/ 	.byte	0x04, 0x17
        /*002a*/ 	.short	(.L_44 - .L_43)
.L_43:
        /*002c*/ 	.word	0x00000000
        /*0030*/ 	.short	0x0001
        /*0032*/ 	.short	0x0008
        /*0034*/ 	.byte	0x00, 0xf0, 0x11, 0x00


	//----- nvinfo : EIATTR_KPARAM_INFO
	.align		4
.L_44:
        /*0038*/ 	.byte	0x04, 0x17
        /*003a*/ 	.short	(.L_46 - .L_45)
.L_45:
        /*003c*/ 	.word	0x00000000
        /*0040*/ 	.short	0x0000
        /*0042*/ 	.short	0x0000
        /*0044*/ 	.byte	0x00, 0xf5, 0x21, 0x00


	//----- nvinfo : EIATTR_SPARSE_MMA_MASK
	.align		4
.L_46:
        /*0048*/ 	.byte	0x03, 0x50
        /*004a*/ 	.short	0x0000


	//----- nvinfo : EIATTR_MAXREG_COUNT
	.align		4
        /*004c*/ 	.byte	0x03, 0x1b
        /*004e*/ 	.short	0x00ff


	//----- nvinfo : EIATTR_MERCURY_ISA_VERSION
	.align		4
        /*0050*/ 	.byte	0x03, 0x5f
        /*0052*/ 	.short	0x0101


	//----- nvinfo : EIATTR_INT_WARP_WIDE_INSTR_OFFSETS
	.align		4
        /*0054*/ 	.byte	0x04, 0x31
        /*0056*/ 	.short	(.L_48 - .L_47)


	//   ....[0]....
.L_47:
        /*0058*/ 	.word	0x00000020


	//   ....[1]....
        /*005c*/ 	.word	0x000000d0


	//   ....[2]....
        /*0060*/ 	.word	0x00002540


	//   ....[3]....
        /*0064*/ 	.word	0x000025e0


	//----- nvinfo : EIATTR_COOP_GROUP_MASK_REGIDS
	.align		4
.L_48:
        /*0068*/ 	.byte	0x04, 0x29
        /*006a*/ 	.short	(.L_50 - .L_49)


	//   ....[0]....
.L_49:
        /*006c*/ 	.word	0xffffffff


	//   ....[1]....
        /*0070*/ 	.word	0xffffffff


	//   ....[2]....
        /*0074*/ 	.word	0xffffffff


	//   ....[3]....
        /*0078*/ 	.word	0xffffffff


	//   ....[4]....
        /*007c*/ 	.word	0xffffffff


	//   ....[5]....
        /*0080*/ 	.word	0xffffffff


	//   ....[6]....
        /*0084*/ 	.word	0xffffffff


	//   ....[7]....
        /*0088*/ 	.word	0xffffffff


	//   ....[8]....
        /*008c*/ 	.word	0xffffffff


	//   ....[9]....
        /*0090*/ 	.word	0xffffffff


	//   ....[10]....
        /*0094*/ 	.word	0x0500000f


	//   ....[11]....
        /*0098*/ 	.word	0x0500000f


	//   ....[12]....
        /*009c*/ 	.word	0x0500000f


	//   ....[13]....
        /*00a0*/ 	.word	0x0500000f


	//   ....[14]....
        /*00a4*/ 	.word	0x0500000f


	//   ....[15]....
        /*00a8*/ 	.word	0x0500000f


	//   ....[16]....
        /*00ac*/ 	.word	0x0500000f


	//   ....[17]....
        /*00b0*/ 	.word	0x0500000f


	//   ....[18]....
        /*00b4*/ 	.word	0x0500000f


	//   ....[19]....
        /*00b8*/ 	.word	0x0500000f


	//----- nvinfo : EIATTR_COOP_GROUP_INSTR_OFFSETS
	.align		4
.L_50:
        /*00bc*/ 	.byte	0x04, 0x28
        /*00be*/ 	.short	(.L_52 - .L_51)


	//   ....[0]....
.L_51:
        /*00c0*/ 	.word	0x00000e90


	//   ....[1]....
        /*00c4*/ 	.word	0x00000eb0


	//   ....[2]....
        /*00c8*/ 	.word	0x00000ed0


	//   ....[3]....
        /*00cc*/ 	.word	0x00000ef0


	//   ....[4]....
        /*00d0*/ 	.word	0x00000f10


	//   ....[5]....
        /*00d4*/ 	.word	0x00002410


	//   ....[6]....
        /*00d8*/ 	.word	0x00002430


	//   ....[7]....
        /*00dc*/ 	.word	0x00002450


	//   ....[8]....
        /*00e0*/ 	.word	0x00002470


	//   ....[9]....
        /*00e4*/ 	.word	0x00002490


	//   ....[10]....
        /*00e8*/ 	.word	0x00002690


	//   ....[11]....
        /*00ec*/ 	.word	0x00002730


	//   ....[12]....
        /*00f0*/ 	.word	0x000027a0


	//   ....[13]....
        /*00f4*/ 	.word	0x00002810


	//   ....[14]....
        /*00f8*/ 	.word	0x00002880


	//   ....[15]....
        /*00fc*/ 	.word	0x00002910


	//   ....[16]....
        /*0100*/ 	.word	0x000029b0


	//   ....[17]....
        /*0104*/ 	.word	0x00002a20


	//   ....[18]....
        /*0108*/ 	.word	0x00002a90


	//   ....[19]....
        /*010c*/ 	.word	0x00002b00


	//----- nvinfo : EIATTR_VRC_CTA_INIT_COUNT
	.align		4
.L_52:
        /*0110*/ 	.byte	0x02, 0x4a
	.zero		1
	.zero		1


	//----- nvinfo : EIATTR_EXIT_INSTR_OFFSETS
	.align		4
        /*0114*/ 	.byte	0x04, 0x1c
        /*0116*/ 	.short	(.L_54 - .L_53)


	//   ....[0]....
.L_53:
        /*0118*/ 	.word	0x00000100


	//   ....[1]....
        /*011c*/ 	.word	0x00002620


	//----- nvinfo : EIATTR_CRS_STACK_SIZE
	.align		4
.L_54:
        /*0120*/ 	.byte	0x04, 0x1e
        /*0122*/ 	.short	(.L_56 - .L_55)
.L_55:
        /*0124*/ 	.word	0x00000000


	//----- nvinfo : EIATTR_CBANK_PARAM_SIZE
	.align		4
.L_56:
        /*0128*/ 	.byte	0x03, 0x19
        /*012a*/ 	.short	0x0020


	//----- nvinfo : EIATTR_PARAM_CBANK
	.align		4
        /*012c*/ 	.byte	0x04, 0x0a
        /*012e*/ 	.short	(.L_58 - .L_57)
	.align		4
.L_57:
        /*0130*/ 	.word	index@(.nv.constant0._Z11tiledMatVecPK4TaskiPKfPf)
        /*0134*/ 	.short	0x0380
        /*0136*/ 	.short	0x0020


	//----- nvinfo : EIATTR_SW_WAR
	.align		4
.L_58:
        /*0138*/ 	.byte	0x04, 0x36
        /*013a*/ 	.short	(.L_60 - .L_59)
.L_59:
        /*013c*/ 	.word	0x00000008
.L_60:


//--------------------- .nv.callgraph             --------------------------
	.section	.nv.callgraph,"",@"SHT_CUDA_CALLGRAPH"
	.align	4
	.sectionentsize	8
	.align		4
        /*0000*/ 	.word	0x00000000
	.align		4
        /*0004*/ 	.word	0xffffffff
	.align		4
        /*0008*/ 	.word	0x00000000
	.align		4
        /*000c*/ 	.word	0xfffffffe
	.align		4
        /*0010*/ 	.word	0x00000000
	.align		4
        /*0014*/ 	.word	0xfffffffd
	.align		4
        /*0018*/ 	.word	0x00000000
	.align		4
        /*001c*/ 	.word	0xfffffffc


//--------------------- .nv.constant4             --------------------------
	.section	.nv.constant4,"a",@progbits
	.align	8
	.align		8
.nv.constant4:
        /*0000*/ 	.dword	dTaskCounter


//--------------------- .text._Z16hodlr_mvm_kernelPK5BlockiPKiiPKfPfi --------------------------
	.section	.text._Z16hodlr_mvm_kernelPK5BlockiPKiiPKfPfi,"ax",@progbits
	.align	128
        .global         _Z16hodlr_mvm_kernelPK5BlockiPKiiPKfPfi
        .type           _Z16hodlr_mvm_kernelPK5BlockiPKiiPKfPfi,@function
        .size           _Z16hodlr_mvm_kernelPK5BlockiPKiiPKfPfi,(.L_x_87 - _Z16hodlr_mvm_kernelPK5BlockiPKiiPKfPfi)
        .other          _Z16hodlr_mvm_kernelPK5BlockiPKiiPKfPfi,@"STO_CUDA_ENTRY STV_DEFAULT"
_Z16hodlr_mvm_kernelPK5BlockiPKiiPKfPfi:
.text._Z16hodlr_mvm_kernelPK5BlockiPKiiPKfPfi:
[----:B------:R-:W-:Y:S01]  /*0000*/  LDC R1, c[0x0][0x37c] ;  /* 0x0000df00ff017b82 */ /* 0x000fe20000000800 */
[----:B------:R-:W0:Y:S07]  /*0010*/  S2R R3, SR_TID.X ;  /* 0x0000000000037919 */ /* 0x000e2e0000002100 */
[----:B------:R-:W0:Y:S01]  /*0020*/  S2UR UR4, SR_CTAID.X ;  /* 0x00000000000479c3 */ /* 0x000e220000002500 */
[----:B------:R-:W1:Y:S07]  /*0030*/  LDCU UR5, c[0x0][0x398] ;  /* 0x00007300ff0577ac */ /* 0x000e6e0008000800 */
[----:B------:R-:W0:Y:S02]  /*0040*/  LDC R12, c[0x0][0x360] ;  /* 0x0000d800ff0c7b82 */ /* 0x000e240000000800 */
[----:B0-----:R-:W-:-:S05]  /*0050*/  IMAD R12, R12, UR4, R3 ;  /* 0x000000040c0c7c24 */ /* 0x001fca000f8e0203 */
[----:B-1----:R-:W-:-:S13]  /*0060*/  ISETP.GE.AND P0, PT, R12, UR5, PT ;  /* 0x000000050c007c0c */ /* 0x002fda000bf06270 */
[----:B------:R-:W-:Y:S05]  /*0070*/  @P0 EXIT ;  /* 0x000000000000094d */ /* 0x000fea0003800000 */
[----:B------:R-:W0:Y:S01]  /*0080*/  LDCU UR6, c[0x0][0x388] ;  /* 0x00007100ff0677ac */ /* 0x000e220008000800 */
[----:B------:R-:W-:Y:S01]  /*0090*/  CS2R R2, SRZ ;  /* 0x0000000000027805 */ /* 0x000fe2000001ff00 */
[----:B------:R-:W1:Y:S01]  /*00a0*/  LDCU.64 UR4, c[0x0][0x358] ;  /* 0x00006b00ff0477ac */ /* 0x000e620008000a00 */
[----:B0-----:R-:W-:-:S09]  /*00b0*/  UISETP.GE.AND UP0, UPT, UR6, 0x1, UPT ;  /* 0x000000010600788c */ /* 0x001fd2000bf06270 */
[----:B-1----:R-:W-:Y:S05]  /*00c0*/  BRA.U !UP0, `(.L_x_0) ;  /* 0x0000000108447547 */ /* 0x002fea000b800000 */
[----:B------:R-:W0:Y:S01]  /*00d0*/  LDC.64 R4, c[0x0][0x390] ;  /* 0x0000e400ff047b82 */ /* 0x000e220000000a00 */
[----:B------:R-:W1:Y:S01]  /*00e0*/  LDCU UR6, c[0x0][0x388] ;  /* 0x00007100ff0677ac */ /* 0x000e620008000800 */
[----:B------:R-:W-:Y:S01]  /*00f0*/  HFMA2 R7, -RZ, RZ, 0, 0 ;  /* 0x00000000ff077431 */ /* 0x000fe200000001ff */
[----:B------:R-:W-:Y:S01]  /*0100*/  BSSY.RECONVERGENT B0, `(.L_x_1) ;  /* 0x000000b000007945 */ /* 0x000fe20003800200 */
[----:B-1----:R-:W-:-:S07]  /*0110*/  MOV R0, UR6 ;  /* 0x0000000600007c02 */ /* 0x002fce0008000f00 */
.L_x_2:
[----:B------:R-:W-:-:S04]  /*0120*/  IADD3 R2, PT, PT, R7, R0, RZ ;  /* 0x0000000007027210 */ /* 0x000fc80007ffe0ff */
[----:B------:R-:W-:-:S05]  /*0130*/  SHF.R.U32.HI R9, RZ, 0x1, R2 ;  /* 0x00000001ff097819 */ /* 0x000fca0000011602 */
[----:B0-----:R-:W-:-:S06]  /*0140*/  IMAD.WIDE.U32 R2, R9, 0x4, R4 ;  /* 0x0000000409027825 */ /* 0x001fcc00078e0004 */
[----:B------:R-:W2:Y:S02]  /*0150*/  LDG.E R3, desc[UR4][R2.64+0x4] ;  /* 0x0000040402037981 */ /* 0x000ea4000c1e1900 */
[----:B--2---:R-:W-:-:S04]  /*0160*/  ISETP.GT.AND P0, PT, R3, R12, PT ;  /* 0x0000000c0300720c */ /* 0x004fc80003f04270 */
[----:B------:R-:W-:-:S09]  /*0170*/  SEL R0, R9, R0, P0 ;  /* 0x0000000009007207 */ /* 0x000fd20000000000 */
[----:B------:R-:W-:-:S04]  /*0180*/  @!P0 IADD3 R7, PT, PT, R9, 0x1, RZ ;  /* 0x0000000109078810 */ /* 0x000fc80007ffe0ff */
[----:B------:R-:W-:-:S13]  /*0190*/  ISETP.GE.AND P0, PT, R7, R0, PT ;  /* 0x000000000700720c */ /* 0x000fda0003f06270 */
[----:B------:R-:W-:Y:S05]  /*01a0*/  @!P0 BRA `(.L_x_2) ;  /* 0xfffffffc00dc8947 */ /* 0x000fea000383ffff */
[----:B------:R-:W-:Y:S05]  /*01b0*/  BSYNC.RECONVERGENT B0 ;  /* 0x0000000000007941 */ /* 0x000fea0003800200 */
.L_x_1:
[----:B------:R-:W-:Y:S01]  /*01c0*/  HFMA2 R3, -RZ, RZ, 0, 0 ;  /* 0x00000000ff037431 */ /* 0x000fe200000001ff */
[----:B------:R-:W-:-:S07]  /*01d0*/  MOV R2, R7 ;  /* 0x0000000700027202 */ /* 0x000fce0000000f00 */
.L_x_0:
[----:B------:R-:W0:Y:S01]  /*01e0*/  LDC.64 R4, c[0x0][0x380] ;  /* 0x0000e000ff047b82 */ /* 0x000e220000000a00 */
[----:B------:R-:W1:Y:S01]  /*01f0*/  LDCU.64 UR6, c[0x0][0x390] ;  /* 0x00007200ff0677ac */ /* 0x000e620008000a00 */
[----:B------:R-:W-:Y:S01]  /*0200*/  IMAD R11, R3, 0x30, RZ ;  /* 0x00000030030b7824 */ /* 0x000fe200078e02ff */
[----:B-1----:R-:W-:-:S04]  /*0210*/  LEA R8, P0, R2, UR6, 0x2 ;  /* 0x0000000602087c11 */ /* 0x002fc8000f8010ff */
[C---:B------:R-:W-:Y:S01]  /*0220*/  LEA.HI.X R9, R2.reuse, UR7, R3, 0x2, P0 ;  /* 0x0000000702097c11 */ /* 0x040fe200080f1403 */
[----:B0-----:R-:W-:-:S04]  /*0230*/  IMAD.WIDE.U32 R4, R2, 0x30, R4 ;  /* 0x0000003002047825 */ /* 0x001fc800078e0004 */
[----:B------:R-:W-:Y:S01]  /*0240*/  IMAD.IADD R11, R5, 0x1, R11 ;  /* 0x00000001050b7824 */ /* 0x000fe200078e020b */
[----:B------:R-:W-:Y:S01]  /*0250*/  MOV R10, R4 ;  /* 0x00000004000a7202 */ /* 0x000fe20000000f00 */
[----:B------:R-:W2:Y:S04]  /*0260*/  LDG.E R3, desc[UR4][R8.64] ;  /* 0x0000000408037981 */ /* 0x000ea8000c1e1900 */
[----:B------:R-:W3:Y:S04]  /*0270*/  LDG.E.64 R4, desc[UR4][R10.64] ;  /* 0x000000040a047981 */ /* 0x000ee8000c1e1b00 */
[----:B------:R0:W5:Y:S04]  /*0280*/  LDG.E R0, desc[UR4][R10.64+0x8] ;  /* 0x000008040a007981 */ /* 0x000168000c1e1900 */
[----:B------:R0:W5:Y:S04]  /*0290*/  LDG.E R2, desc[UR4][R10.64+0x10] ;  /* 0x000010040a027981 */ /* 0x000168000c1e1900 */
[----:B------:R0:W5:Y:S01]  /*02a0*/  LDG.E.64 R6, desc[UR4][R10.64+0x18] ;  /* 0x000018040a067981 */ /* 0x000162000c1e1b00 */
[----:B------:R-:W-:Y:S01]  /*02b0*/  BSSY.RECONVERGENT B1, `(.L_x_3) ;  /* 0x0000138000017945 */ /* 0x000fe20003800200 */
[----:B---3--:R-:W-:-:S02]  /*02c0*/  ISETP.NE.AND P0, PT, R4, RZ, PT ;  /* 0x000000ff0400720c */ /* 0x008fc40003f05270 */
[----:B--2---:R-:W-:Y:S02]  /*02d0*/  IADD3 R3, PT, PT, R12, -R3, RZ ;  /* 0x800000030c037210 */ /* 0x004fe40007ffe0ff */
[----:B------:R-:W-:-:S09]  /*02e0*/  MOV R4, RZ ;  /* 0x000000ff00047202 */ /* 0x000fd20000000f00 */
[----:B0-----:R-:W-:Y:S05]  /*02f0*/  @!P0 BRA `(.L_x_4) ;  /* 0x0000000800688947 */ /* 0x001fea0003800000 */
[----:B-----5:R-:W0:Y:S02]  /*0300*/  LDC R7, c[0x0][0x3b0] ;  /* 0x0000ec00ff077b82 */ /* 0x020e240000000800 */
[----:B0-----:R-:W-:-:S13]  /*0310*/  ISETP.GE.AND P0, PT, R7, 0x1, PT ;  /* 0x000000010700780c */ /* 0x001fda0003f06270 */
[----:B------:R-:W-:Y:S05]  /*0320*/  @!P0 BRA `(.L_x_5) ;  /* 0x0000001000c08947 */ /* 0x000fea0003800000 */
[----:B------:R0:W5:Y:S01]  /*0330*/  LDG.E.64 R14, desc[UR4][R10.64+0x28] ;  /* 0x000028040a0e7981 */ /* 0x000162000c1e1b00 */
[----:B------:R-:W1:Y:S03]  /*0340*/  LDC.64 R18, c[0x0][0x3a0] ;  /* 0x0000e800ff127b82 */ /* 0x000e660000000a00 */
[----:B------:R0:W5:Y:S01]  /*0350*/  LDG.E.64 R16, desc[UR4][R10.64+0x20] ;  /* 0x000020040a107981 */ /* 0x000162000c1e1b00 */
[----:B------:R-:W-:Y:S01]  /*0360*/  LOP3.LUT R6, R2, 0x7ffffff8, RZ, 0xc0, !PT ;  /* 0x7ffffff802067812 */ /* 0x000fe200078ec0ff */
[----:B------:R-:W-:Y:S01]  /*0370*/  IMAD.MOV.U32 R8, RZ, RZ, RZ ;  /* 0x000000ffff087224 */ /* 0x000fe200078e00ff */
[----:B------:R-:W-:Y:S02]  /*0380*/  SHF.L.U32 R7, R7, 0x3, RZ ;  /* 0x0000000307077819 */ /* 0x000fe400000006ff */
[----:B------:R-:W-:Y:S02]  /*0390*/  MOV R4, RZ ;  /* 0x000000ff00047202 */ /* 0x000fe40000000f00 */
[----:B------:R-:W-:-:S02]  /*03a0*/  IADD3 R9, PT, PT, -R6, RZ, RZ ;  /* 0x000000ff06097210 */ /* 0x000fc40007ffe1ff */
[----:B-1----:R-:W-:-:S04]  /*03b0*/  IADD3 R18, P0, PT, R18, 0x10, RZ ;  /* 0x0000001012127810 */ /* 0x002fc80007f1e0ff */
[----:B0-----:R-:W-:-:S09]  /*03c0*/  IADD3.X R19, PT, PT, RZ, R19, RZ, P0, !PT ;  /* 0x00000013ff137210 */ /* 0x001fd200007fe4ff */
.L_x_14:
[----:B------:R-:W-:Y:S01]  /*03d0*/  ISETP.GE.AND P0, PT, R2, 0x1, PT ;  /* 0x000000010200780c */ /* 0x000fe20003f06270 */
[----:B------:R-:W-:Y:S01]  /*03e0*/  BSSY.RECONVERGENT B0, `(.L_x_6) ;  /* 0x0000082000007945 */ /* 0x000fe20003800200 */
[----:B------:R-:W-:-:S11]  /*03f0*/  HFMA2 R29, -RZ, RZ, 0, 0 ;  /* 0x00000000ff1d7431 */ /* 0x000fd600000001ff */
[----:B------:R-:W-:Y:S05]  /*0400*/  @!P0 BRA `(.L_x_7) ;  /* 0x0000000400fc8947 */ /* 0x000fea0003800000 */
[----:B------:R-:W-:Y:S01]  /*0410*/  ISETP.GE.U32.AND P0, PT, R2, 0x8, PT ;  /* 0x000000080200780c */ /* 0x000fe20003f06070 */
[----:B------:R-:W-:Y:S01]  /*0420*/  BSSY.RECONVERGENT B2, `(.L_x_8) ;  /* 0x000003f000027945 */ /* 0x000fe20003800200 */
[----:B------:R-:W-:Y:S02]  /*0430*/  MOV R29, RZ ;  /* 0x000000ff001d7202 */ /* 0x000fe40000000f00 */
[----:B------:R-:W-:-:S09]  /*0440*/  MOV R13, RZ ;  /* 0x000000ff000d7202 */ /* 0x000fd20000000f00 */
[----:B------:R-:W-:Y:S05]  /*0450*/  @!P0 BRA `(.L_x_9) ;  /* 0x0000000000ec8947 */ /* 0x000fea0003800000 */
[----:B------:R-:W0:Y:S01]  /*0460*/  LDC R23, c[0x0][0x3b0] ;  /* 0x0000ec00ff177b82 */ /* 0x000e220000000800 */
[----:B------:R-:W-:Y:S01]  /*0470*/  BSSY.RECONVERGENT B3, `(.L_x_10) ;  /* 0x0000038000037945 */ /* 0x000fe20003800200 */
[----:B------:R-:W-:Y:S01]  /*0480*/  MOV R29, RZ ;  /* 0x000000ff001d7202 */ /* 0x000fe20000000f00 */
[----:B------:R-:W-:Y:S01]  /*0490*/  IMAD.MOV.U32 R13, RZ, RZ, R9 ;  /* 0x000000ffff0d7224 */ /* 0x000fe200078e0009 */
[----:B------:R-:W-:Y:S01]  /*04a0*/  MOV R11, R0 ;  /* 0x00000000000b7202 */ /* 0x000fe20000000f00 */
[----:B-----5:R-:W-:-:S04]  /*04b0*/  IMAD.WIDE.U32 R20, R8, 0x4, R14 ;  /* 0x0000000408147825 */ /* 0x020fc800078e000e */
[C-C-:B0-----:R-:W-:Y:S01]  /*04c0*/  IMAD R12, R23.reuse, 0x7, R8.reuse ;  /* 0x00000007170c7824 */ /* 0x141fe200078e0208 */
[CC--:B------:R-:W-:Y:S01]  /*04d0*/  LEA R31, R23.reuse, R8.reuse, 0x2 ;  /* 0x00000008171f7211 */ /* 0x0c0fe200078e10ff */
[C-C-:B------:R-:W-:Y:S01]  /*04e0*/  IMAD R10, R23.reuse, 0x6, R8.reuse ;  /* 0x00000006170a7824 */ /* 0x140fe200078e0208 */
[C---:B------:R-:W-:Y:S01]  /*04f0*/  LEA R33, R23.reuse, R8, 0x1 ;  /* 0x0000000817217211 */ /* 0x040fe200078e08ff */
[C-C-:B------:R-:W-:Y:S01]  /*0500*/  IMAD R30, R23.reuse, 0x5, R8.reuse ;  /* 0x00000005171e7824 */ /* 0x140fe200078e0208 */
[----:B------:R-:W-:Y:S01]  /*0510*/  IADD3 R34, PT, PT, R8, R23, RZ ;  /* 0x0000001708227210 */ /* 0x000fe20007ffe0ff */
[----:B------:R-:W-:-:S07]  /*0520*/  IMAD R32, R23, 0x3, R8 ;  /* 0x0000000317207824 */ /* 0x000fce00078e0208 */
.L_x_11:
[----:B------:R-:W-:Y:S01]  /*0530*/  IMAD.WIDE R22, R11, 0x4, R18 ;  /* 0x000000040b167825 */ /* 0x000fe200078e0212 */
[----:B------:R-:W2:Y:S04]  /*0540*/  LD.E R24, desc[UR4][R20.64] ;  /* 0x0000000414187980 */ /* 0x000ea8000c101900 */
[----:B------:R-:W2:Y:S01]  /*0550*/  LDG.E R25, desc[UR4][R22.64+-0x10] ;  /* 0xfffff00416197981 */ /* 0x000ea2000c1e1900 */
[----:B------:R-:W-:-:S03]  /*0560*/  IMAD.WIDE.U32 R36, R34, 0x4, R14 ;  /* 0x0000000422247825 */ /* 0x000fc600078e000e */
[----:B------:R-:W3:Y:S04]  /*0570*/  LDG.E R26, desc[UR4][R22.64+-0xc] ;  /* 0xfffff404161a7981 */ /* 0x000ee8000c1e1900 */
[----:B------:R-:W3:Y:S04]  /*0580*/  LD.E R36, desc[UR4][R36.64] ;  /* 0x0000000424247980 */ /* 0x000ee8000c101900 */
[----:B------:R-:W4:Y:S01]  /*0590*/  LDG.E R28, desc[UR4][R22.64+-0x8] ;  /* 0xfffff804161c7981 */ /* 0x000f22000c1e1900 */
[----:B--2---:R-:W-:Y:S01]  /*05a0*/  FFMA R29, R24, R25, R29 ;  /* 0x00000019181d7223 */ /* 0x004fe2000000001d */
[----:B------:R-:W-:-:S06]  /*05b0*/  IMAD.WIDE.U32 R24, R33, 0x4, R14 ;  /* 0x0000000421187825 */ /* 0x000fcc00078e000e */
[----:B------:R-:W4:Y:S01]  /*05c0*/  LD.E R24, desc[UR4][R24.64] ;  /* 0x0000000418187980 */ /* 0x000f22000c101900 */
[----:B---3--:R-:W-:Y:S01]  /*05d0*/  FFMA R29, R36, R26, R29 ;  /* 0x0000001a241d7223 */ /* 0x008fe2000000001d */
[----:B------:R-:W-:Y:S02]  /*05e0*/  IMAD.WIDE.U32 R26, R32, 0x4, R14 ;  /* 0x00000004201a7825 */ /* 0x000fe400078e000e */
[----:B------:R-:W2:Y:S04]  /*05f0*/  LDG.E R36, desc[UR4][R22.64] ;  /* 0x0000000416247981 */ /* 0x000ea8000c1e1900 */
[----:B------:R-:W3:Y:S01]  /*0600*/  LD.E R26, desc[UR4][R26.64] ;  /* 0x000000041a1a7980 */ /* 0x000ee2000c101900 */
[----:B----4-:R-:W-:Y:S01]  /*0610*/  FFMA R35, R24, R28, R29 ;  /* 0x0000001c18237223 */ /* 0x010fe2000000001d */
[----:B------:R-:W-:-:S02]  /*0620*/  IMAD.WIDE.U32 R28, R31, 0x4, R14 ;  /* 0x000000041f1c7825 */ /* 0x000fc400078e000e */
[----:B------:R-:W3:Y:S04]  /*0630*/  LDG.E R24, desc[UR4][R22.64+-0x4] ;  /* 0xfffffc0416187981 */ /* 0x000ee8000c1e1900 */
[----:B------:R-:W2:Y:S04]  /*0640*/  LD.E R28, desc[UR4][R28.64] ;  /* 0x000000041c1c7980 */ /* 0x000ea8000c101900 */
[----:B------:R-:W4:Y:S01]  /*0650*/  LDG.E R29, desc[UR4][R22.64+0x8] ;  /* 0x00000804161d7981 */ /* 0x000f22000c1e1900 */
[----:B---3--:R-:W-:Y:S01]  /*0660*/  FFMA R35, R26, R24, R35 ;  /* 0x000000181a237223 */ /* 0x008fe20000000023 */
[----:B------:R-:W-:-:S04]  /*0670*/  IMAD.WIDE.U32 R24, R30, 0x4, R14 ;  /* 0x000000041e187825 */ /* 0x000fc800078e000e */
[----:B--2---:R-:W-:Y:S01]  /*0680*/  FFMA R35, R28, R36, R35 ;  /* 0x000000241c237223 */ /* 0x004fe20000000023 */
[--C-:B------:R-:W-:Y:S01]  /*0690*/  IMAD.WIDE.U32 R36, R10, 0x4, R14.reuse ;  /* 0x000000040a247825 */ /* 0x100fe200078e000e */
[----:B------:R-:W2:Y:S04]  /*06a0*/  LDG.E R28, desc[UR4][R22.64+0x4] ;  /* 0x00000404161c7981 */ /* 0x000ea8000c1e1900 */
[----:B------:R-:W2:Y:S01]  /*06b0*/  LD.E R24, desc[UR4][R24.64] ;  /* 0x0000000418187980 */ /* 0x000ea2000c101900 */
[----:B------:R-:W-:-:S03]  /*06c0*/  IMAD.WIDE.U32 R26, R12, 0x4, R14 ;  /* 0x000000040c1a7825 */ /* 0x000fc600078e000e */
[----:B------:R-:W4:Y:S04]  /*06d0*/  LD.E R37, desc[UR4][R36.64] ;  /* 0x0000000424257980 */ /* 0x000f28000c101900 */
[----:B------:R-:W3:Y:S04]  /*06e0*/  LDG.E R22, desc[UR4][R22.64+0xc] ;  /* 0x00000c0416167981 */ /* 0x000ee8000c1e1900 */
[----:B------:R-:W3:Y:S01]  /*06f0*/  LD.E R26, desc[UR4][R26.64] ;  /* 0x000000041a1a7980 */ /* 0x000ee2000c101900 */
[----:B------:R-:W-:-:S04]  /*0700*/  IADD3 R13, PT, PT, R13, 0x8, RZ ;  /* 0x000000080d0d7810 */ /* 0x000fc80007ffe0ff */
[----:B------:R-:W-:Y:S01]  /*0710*/  ISETP.NE.AND P0, PT, R13, RZ, PT ;  /* 0x000000ff0d00720c */ /* 0x000fe20003f05270 */
[C---:B------:R-:W-:Y:S01]  /*0720*/  IMAD.IADD R30, R7.reuse, 0x1, R30 ;  /* 0x00000001071e7824 */ /* 0x040fe200078e021e */
[C---:B------:R-:W-:Y:S01]  /*0730*/  IADD3 R12, PT, PT, R7.reuse, R12, RZ ;  /* 0x0000000c070c7210 */ /* 0x040fe20007ffe0ff */
[C---:B------:R-:W-:Y:S01]  /*0740*/  IMAD.WIDE.U32 R20, R7.reuse, 0x4, R20 ;  /* 0x0000000407147825 */ /* 0x040fe200078e0014 */
[C---:B------:R-:W-:Y:S02]  /*0750*/  IADD3 R10, PT, PT, R7.reuse, R10, RZ ;  /* 0x0000000a070a7210 */ /* 0x040fe40007ffe0ff */
[C---:B------:R-:W-:Y:S02]  /*0760*/  IADD3 R31, PT, PT, R7.reuse, R31, RZ ;  /* 0x0000001f071f7210 */ /* 0x040fe40007ffe0ff */
[C---:B------:R-:W-:Y:S02]  /*0770*/  IADD3 R32, PT, PT, R7.reuse, R32, RZ ;  /* 0x0000002007207210 */ /* 0x040fe40007ffe0ff */
[----:B------:R-:W-:-:S02]  /*0780*/  IADD3 R33, PT, PT, R7, R33, RZ ;  /* 0x0000002107217210 */ /* 0x000fc40007ffe0ff */
[----:B------:R-:W-:Y:S02]  /*0790*/  IADD3 R34, PT, PT, R7, R34, RZ ;  /* 0x0000002207227210 */ /* 0x000fe40007ffe0ff */
[----:B------:R-:W-:Y:S01]  /*07a0*/  IADD3 R11, PT, PT, R11, 0x8, RZ ;  /* 0x000000080b0b7810 */ /* 0x000fe20007ffe0ff */
[----:B--2---:R-:W-:-:S04]  /*07b0*/  FFMA R28, R24, R28, R35 ;  /* 0x0000001c181c7223 */ /* 0x004fc80000000023 */
[----:B----4-:R-:W-:-:S04]  /*07c0*/  FFMA R29, R37, R29, R28 ;  /* 0x0000001d251d7223 */ /* 0x010fc8000000001c */
[----:B---3--:R-:W-:Y:S01]  /*07d0*/  FFMA R29, R26, R22, R29 ;  /* 0x000000161a1d7223 */ /* 0x008fe2000000001d */
[----:B------:R-:W-:Y:S06]  /*07e0*/  @P0 BRA `(.L_x_11) ;  /* 0xfffffffc00500947 */ /* 0x000fec000383ffff */
[----:B------:R-:W-:Y:S05]  /*07f0*/  BSYNC.RECONVERGENT B3 ;  /* 0x0000000000037941 */ /* 0x000fea0003800200 */
.L_x_10:
[----:B------:R-:W-:-:S07]  /*0800*/  MOV R13, R6 ;  /* 0x00000006000d7202 */ /* 0x000fce0000000f00 */
.L_x_9:
[----:B------:R-:W-:Y:S05]  /*0810*/  BSYNC.RECONVERGENT B2 ;  /* 0x0000000000027941 */ /* 0x000fea0003800200 */
.L_x_8:
[----:B------:R-:W-:-:S04]  /*0820*/  LOP3.LUT R10, R2, 0x7, RZ, 0xc0, !PT ;  /* 0x00000007020a7812 */ /* 0x000fc800078ec0ff */
[----:B------:R-:W-:-:S13]  /*0830*/  ISETP.NE.AND P0, PT, R10, RZ, PT ;  /* 0x000000ff0a00720c */ /* 0x000fda0003f05270 */
[----:B------:R-:W-:Y:S05]  /*0840*/  @!P0 BRA `(.L_x_7) ;  /* 0x0000000000ec8947 */ /* 0x000fea0003800000 */
[----:B------:R-:W-:Y:S01]  /*0850*/  VIADD R10, R10, 0xffffffff ;  /* 0xffffffff0a0a7836 */ /* 0x000fe20000000000 */
[----:B------:R-:W-:Y:S01]  /*0860*/  BSSY.RECONVERGENT B2, `(.L_x_12) ;  /* 0x000001d000027945 */ /* 0x000fe20003800200 */
[----:B------:R-:W-:-:S03]  /*0870*/  LOP3.LUT P1, R28, R2, 0x3, RZ, 0xc0, !PT ;  /* 0x00000003021c7812 */ /* 0x000fc6000782c0ff */
[----:B------:R-:W-:-:S13]  /*0880*/  ISETP.GE.U32.AND P0, PT, R10, 0x3, PT ;  /* 0x000000030a00780c */ /* 0x000fda0003f06070 */
[----:B------:R-:W-:Y:S05]  /*0890*/  @!P0 BRA `(.L_x_13) ;  /* 0x0000000000648947 */ /* 0x000fea0003800000 */
[----:B------:R-:W0:Y:S01]  /*08a0*/  LDCU UR6, c[0x0][0x3b0] ;  /* 0x00007600ff0677ac */ /* 0x000e220008000800 */
[----:B------:R-:W1:Y:S01]  /*08b0*/  LDC.64 R10, c[0x0][0x3a0] ;  /* 0x0000e800ff0a7b82 */ /* 0x000e620000000a00 */
[----:B------:R-:W-:Y:S01]  /*08c0*/  IADD3 R21, PT, PT, R0, R13, RZ ;  /* 0x0000000d00157210 */ /* 0x000fe20007ffe0ff */
[----:B0-----:R-:W-:-:S05]  /*08d0*/  IMAD R25, R13, UR6, R8 ;  /* 0x000000060d197c24 */ /* 0x001fca000f8e0208 */
[C---:B------:R-:W-:Y:S01]  /*08e0*/  IADD3 R23, PT, PT, R25.reuse, UR6, RZ ;  /* 0x0000000619177c10 */ /* 0x040fe2000fffe0ff */
[----:B-----5:R-:W-:-:S03]  /*08f0*/  IMAD.WIDE.U32 R24, R25, 0x4, R14 ;  /* 0x0000000419187825 */ /* 0x020fc600078e000e */
[----:B------:R-:W-:Y:S01]  /*0900*/  IADD3 R27, PT, PT, R23, UR6, RZ ;  /* 0x00000006171b7c10 */ /* 0x000fe2000fffe0ff */
[----:B-1----:R-:W-:Y:S02]  /*0910*/  IMAD.WIDE R10, R21, 0x4, R10 ;  /* 0x00000004150a7825 */ /* 0x002fe400078e020a */
[----:B------:R-:W2:Y:S02]  /*0920*/  LD.E R24, desc[UR4][R24.64] ;  /* 0x0000000418187980 */ /* 0x000ea4000c101900 */
[--C-:B------:R-:W-:Y:S01]  /*0930*/  IMAD.WIDE.U32 R20, R23, 0x4, R14.reuse ;  /* 0x0000000417147825 */ /* 0x100fe200078e000e */
[C---:B------:R-:W-:Y:S01]  /*0940*/  IADD3 R31, PT, PT, R27.reuse, UR6, RZ ;  /* 0x000000061b1f7c10 */ /* 0x040fe2000fffe0ff */
[----:B------:R-:W2:Y:S02]  /*0950*/  LDG.E R12, desc[UR4][R10.64] ;  /* 0x000000040a0c7981 */ /* 0x000ea4000c1e1900 */
[--C-:B------:R-:W-:Y:S02]  /*0960*/  IMAD.WIDE.U32 R22, R27, 0x4, R14.reuse ;  /* 0x000000041b167825 */ /* 0x100fe400078e000e */
[----:B------:R-:W3:Y:S02]  /*0970*/  LD.E R21, desc[UR4][R20.64] ;  /* 0x0000000414157980 */ /* 0x000ee4000c101900 */
[----:B------:R-:W-:-:S02]  /*0980*/  IMAD.WIDE.U32 R26, R31, 0x4, R14 ;  /* 0x000000041f1a7825 */ /* 0x000fc400078e000e */
[----:B------:R-:W3:Y:S04]  /*0990*/  LDG.E R30, desc[UR4][R10.64+0x4] ;  /* 0x000004040a1e7981 */ /* 0x000ee8000c1e1900 */
[----:B------:R-:W4:Y:S04]  /*09a0*/  LD.E R23, desc[UR4][R22.64] ;  /* 0x0000000416177980 */ /* 0x000f28000c101900 */
[----:B------:R-:W4:Y:S04]  /*09b0*/  LDG.E R31, desc[UR4][R10.64+0x8] ;  /* 0x000008040a1f7981 */ /* 0x000f28000c1e1900 */
[----:B------:R-:W4:Y:S04]  /*09c0*/  LD.E R27, desc[UR4][R26.64] ;  /* 0x000000041a1b7980 */ /* 0x000f28000c101900 */
[----:B------:R-:W4:Y:S01]  /*09d0*/  LDG.E R32, desc[UR4][R10.64+0xc] ;  /* 0x00000c040a207981 */ /* 0x000f22000c1e1900 */
[----:B------:R-:W-:Y:S01]  /*09e0*/  IADD3 R13, PT, PT, R13, 0x4, RZ ;  /* 0x000000040d0d7810 */ /* 0x000fe20007ffe0ff */
[----:B--2---:R-:W-:-:S04]  /*09f0*/  FFMA R12, R24, R12, R29 ;  /* 0x0000000c180c7223 */ /* 0x004fc8000000001d */
[----:B---3--:R-:W-:-:S04]  /*0a00*/  FFMA R12, R21, R30, R12 ;  /* 0x0000001e150c7223 */ /* 0x008fc8000000000c */
[----:B----4-:R-:W-:-:S04]  /*0a10*/  FFMA R12, R23, R31, R12 ;  /* 0x0000001f170c7223 */ /* 0x010fc8000000000c */
[----:B------:R-:W-:-:S07]  /*0a20*/  FFMA R29, R27, R32, R12 ;  /* 0x000000201b1d7223 */ /* 0x000fce000000000c */
.L_x_13:
[----:B------:R-:W-:Y:S05]  /*0a30*/  BSYNC.RECONVERGENT B2 ;  /* 0x0000000000027941 */ /* 0x000fea0003800200 */
.L_x_12:
[----:B------:R-:W-:Y:S05]  /*0a40*/  @!P1 BRA `(.L_x_7) ;  /* 0x00000000006c9947 */ /* 0x000fea0003800000 */
[----:B------:R-:W-:Y:S02]  /*0a50*/  ISETP.NE.AND P0, PT, R28, 0x1, PT ;  /* 0x000000011c00780c */ /* 0x000fe40003f05270 */
[----:B------:R-:W-:-:S04]  /*0a60*/  LOP3.LUT R10, R2, 0x1, RZ, 0xc0, !PT ;  /* 0x00000001020a7812 */ /* 0x000fc800078ec0ff */
[----:B------:R-:W-:-:S07]  /*0a70*/  ISETP.NE.U32.AND P1, PT, R10, 0x1, PT ;  /* 0x000000010a00780c */ /* 0x000fce0003f25070 */
[----:B------:R-:W0:Y:S01]  /*0a80*/  @P0 LDC R12, c[0x0][0x3b0] ;  /* 0x0000ec00ff0c0b82 */ /* 0x000e220000000800 */
[----:B------:R-:W-:-:S07]  /*0a90*/  @P0 IADD3 R25, PT, PT, R0, R13, RZ ;  /* 0x0000000d00190210 */ /* 0x000fce0007ffe0ff */
[----:B------:R-:W1:Y:S08]  /*0aa0*/  @P0 LDC.64 R22, c[0x0][0x3a0] ;  /* 0x0000e800ff160b82 */ /* 0x000e700000000a00 */
[----:B------:R-:W2:Y:S08]  /*0ab0*/  @!P1 LDC R26, c[0x0][0x3b0] ;  /* 0x0000ec00ff1a9b82 */ /* 0x000eb00000000800 */
[----:B------:R-:W3:Y:S01]  /*0ac0*/  @!P1 LDC.64 R10, c[0x0][0x3a0] ;  /* 0x0000e800ff0a9b82 */ /* 0x000ee20000000a00 */
[C---:B0-----:R-:W-:Y:S01]  /*0ad0*/  @P0 IMAD R21, R13.reuse, R12, R8 ;  /* 0x0000000c0d150224 */ /* 0x041fe200078e0208 */
[----:B------:R-:W-:-:S03]  /*0ae0*/  @P0 IADD3 R13, PT, PT, R13, 0x2, RZ ;  /* 0x000000020d0d0810 */ /* 0x000fc60007ffe0ff */
[C---:B------:R-:W-:Y:S01]  /*0af0*/  @P0 IMAD.IADD R27, R21.reuse, 0x1, R12 ;  /* 0x00000001151b0824 */ /* 0x040fe200078e020c */
[----:B------:R-:W-:Y:S01]  /*0b00*/  @!P1 IADD3 R31, PT, PT, R0, R13, RZ ;  /* 0x0000000d001f9210 */ /* 0x000fe20007ffe0ff */
[----:B-----5:R-:W-:-:S04]  /*0b10*/  @P0 IMAD.WIDE.U32 R20, R21, 0x4, R14 ;  /* 0x0000000415140825 */ /* 0x020fc800078e000e */
[----:B-1----:R-:W-:Y:S02]  /*0b20*/  @P0 IMAD.WIDE R22, R25, 0x4, R22 ;  /* 0x0000000419160825 */ /* 0x002fe400078e0216 */
[----:B------:R-:W4:Y:S02]  /*0b30*/  @P0 LD.E R20, desc[UR4][R20.64] ;  /* 0x0000000414140980 */ /* 0x000f24000c101900 */
[----:B------:R-:W-:-:S04]  /*0b40*/  @P0 IMAD.WIDE.U32 R24, R27, 0x4, R14 ;  /* 0x000000041b180825 */ /* 0x000fc800078e000e */
[----:B--2---:R-:W-:Y:S02]  /*0b50*/  @!P1 IMAD R27, R13, R26, R8 ;  /* 0x0000001a0d1b9224 */ /* 0x004fe400078e0208 */
[----:B------:R-:W4:Y:S02]  /*0b60*/  @P0 LDG.E R26, desc[UR4][R22.64] ;  /* 0x00000004161a0981 */ /* 0x000f24000c1e1900 */
[----:B------:R-:W-:Y:S02]  /*0b70*/  @!P1 IMAD.WIDE.U32 R12, R27, 0x4, R14 ;  /* 0x000000041b0c9825 */ /* 0x000fe400078e000e */
[----:B------:R-:W2:Y:S02]  /*0b80*/  @P0 LD.E R25, desc[UR4][R24.64] ;  /* 0x0000000418190980 */ /* 0x000ea4000c101900 */
[----:B---3--:R-:W-:Y:S02]  /*0b90*/  @!P1 IMAD.WIDE R10, R31, 0x4, R10 ;  /* 0x000000041f0a9825 */ /* 0x008fe400078e020a */
[----:B------:R-:W2:Y:S04]  /*0ba0*/  @P0 LDG.E R27, desc[UR4][R22.64+0x4] ;  /* 0x00000404161b0981 */ /* 0x000ea8000c1e1900 */
[----:B------:R-:W3:Y:S04]  /*0bb0*/  @!P1 LD.E R12, desc[UR4][R12.64] ;  /* 0x000000040c0c9980 */ /* 0x000ee8000c101900 */
[----:B------:R-:W3:Y:S01]  /*0bc0*/  @!P1 LDG.E R10, desc[UR4][R10.64] ;  /* 0x000000040a0a9981 */ /* 0x000ee2000c1e1900 */
[----:B----4-:R-:W-:-:S04]  /*0bd0*/  @P0 FFMA R26, R20, R26, R29 ;  /* 0x0000001a141a0223 */ /* 0x010fc8000000001d */
[----:B--2---:R-:W-:-:S04]  /*0be0*/  @P0 FFMA R29, R25, R27, R26 ;  /* 0x0000001b191d0223 */ /* 0x004fc8000000001a */
[----:B---3--:R-:W-:-:S07]  /*0bf0*/  @!P1 FFMA R29, R12, R10, R29 ;  /* 0x0000000a0c1d9223 */ /* 0x008fce000000001d */
.L_x_7:
[----:B------:R-:W-:Y:S05]  /*0c00*/  BSYNC.RECONVERGENT B0 ;  /* 0x0000000000007941 */ /* 0x000fea0003800200 */
.L_x_6:
[----:B------:R-:W0:Y:S02]  /*0c10*/  LDCU UR6, c[0x0][0x3b0] ;  /* 0x00007600ff0677ac */ /* 0x000e240008000800 */
[----:B0-----:R-:W-:-:S04]  /*0c20*/  IMAD R11, R3, UR6, R8 ;  /* 0x00000006030b7c24 */ /* 0x001fc8000f8e0208 */
[----:B-----5:R-:W-:-:S06]  /*0c30*/  IMAD.WIDE R10, R11, 0x4, R16 ;  /* 0x000000040b0a7825 */ /* 0x020fcc00078e0210 */
[----:B------:R-:W2:Y:S01]  /*0c40*/  LD.E R11, desc[UR4][R10.64] ;  /* 0x000000040a0b7980 */ /* 0x000ea2000c101900 */
[----:B------:R-:W-:-:S04]  /*0c50*/  IADD3 R8, PT, PT, R8, 0x1, RZ ;  /* 0x0000000108087810 */ /* 0x000fc80007ffe0ff */
[----:B------:R-:W-:Y:S01]  /*0c60*/  ISETP.NE.AND P0, PT, R8, UR6, PT ;  /* 0x0000000608007c0c */ /* 0x000fe2000bf05270 */
[----:B--2---:R-:W-:-:S12]  /*0c70*/  FFMA R4, R11, R29, R4 ;  /* 0x0000001d0b047223 */ /* 0x004fd80000000004 */
[----:B------:R-:W-:Y:S05]  /*0c80*/  @!P0 BRA `(.L_x_5) ;  /* 0x0000000800688947 */ /* 0x000fea0003800000 */
[----:B------:R-:W-:Y:S05]  /*0c90*/  BRA `(.L_x_14) ;  /* 0xfffffff400cc7947 */ /* 0x000fea000383ffff */
.L_x_4:
[----:B-----5:R-:W-:-:S13]  /*0ca0*/  ISETP.GE.AND P0, PT, R2, 0x1, PT ;  /* 0x000000010200780c */ /* 0x020fda0003f06270 */
[----:B------:R-:W-:Y:S05]  /*0cb0*/  @!P0 BRA `(.L_x_5) ;  /* 0x00000008005c8947 */ /* 0x000fea0003800000 */
[C---:B------:R-:W-:Y:S01]  /*0cc0*/  ISETP.GE.U32.AND P1, PT, R2.reuse, 0x10, PT ;  /* 0x000000100200780c */ /* 0x040fe20003f26070 */
[----:B------:R-:W-:Y:S01]  /*0cd0*/  BSSY.RECONVERGENT B0, `(.L_x_15) ;  /* 0x0000048000007945 */ /* 0x000fe20003800200 */
[----:B------:R-:W-:Y:S01]  /*0ce0*/  LOP3.LUT R28, R2, 0xf, RZ, 0xc0, !PT ;  /* 0x0000000f021c7812 */ /* 0x000fe200078ec0ff */
[----:B------:R-:W-:Y:S02]  /*0cf0*/  HFMA2 R4, -RZ, RZ, 0, 0 ;  /* 0x00000000ff047431 */ /* 0x000fe400000001ff */
[----:B------:R-:W-:Y:S01]  /*0d00*/  IMAD R16, R3, R2, RZ ;  /* 0x0000000203107224 */ /* 0x000fe200078e02ff */
[----:B------:R-:W-:Y:S02]  /*0d10*/  MOV R19, RZ ;  /* 0x000000ff00137202 */ /* 0x000fe40000000f00 */
[----:B------:R-:W-:-:S05]  /*0d20*/  ISETP.NE.AND P0, PT, R28, RZ, PT ;  /* 0x000000ff1c00720c */ /* 0x000fca0003f05270 */
[----:B------:R-:W-:Y:S08]  /*0d30*/  @!P1 BRA `(.L_x_16) ;  /* 0x0000000400049947 */ /* 0x000ff00003800000 */
[----:B------:R-:W0:Y:S01]  /*0d40*/  LDC.64 R8, c[0x0][0x3a0] ;  /* 0x0000e800ff087b82 */ /* 0x000e220000000a00 */
[----:B------:R-:W-:Y:S01]  /*0d50*/  LOP3.LUT R19, R2, 0x7ffffff0, RZ, 0xc0, !PT ;  /* 0x7ffffff002137812 */ /* 0x000fe200078ec0ff */
[----:B------:R-:W-:Y:S01]  /*0d60*/  IMAD.MOV.U32 R4, RZ, RZ, RZ ;  /* 0x000000ffff047224 */ /* 0x000fe200078e00ff */
[----:B------:R-:W-:Y:S02]  /*0d70*/  IADD3 R10, P1, PT, R6, 0x20, RZ ;  /* 0x00000020060a7810 */ /* 0x000fe40007f3e0ff */
[----:B------:R-:W-:Y:S02]  /*0d80*/  MOV R17, R0 ;  /* 0x0000000000117202 */ /* 0x000fe40000000f00 */
[----:B------:R-:W-:Y:S02]  /*0d90*/  MOV R21, R16 ;  /* 0x0000001000157202 */ /* 0x000fe40000000f00 */
[----:B------:R-:W-:Y:S02]  /*0da0*/  IADD3.X R11, PT, PT, RZ, R7, RZ, P1, !PT ;  /* 0x00000007ff0b7210 */ /* 0x000fe40000ffe4ff */
[----:B------:R-:W-:-:S02]  /*0db0*/  IADD3 R18, PT, PT, -R19, RZ, RZ ;  /* 0x000000ff13127210 */ /* 0x000fc40007ffe1ff */
[----:B0-----:R-:W-:-:S04]  /*0dc0*/  IADD3 R8, P2, PT, R8, 0x20, RZ ;  /* 0x0000002008087810 */ /* 0x001fc80007f5e0ff */
[----:B------:R-:W-:-:S09]  /*0dd0*/  IADD3.X R9, PT, PT, RZ, R9, RZ, P2, !PT ;  /* 0x00000009ff097210 */ /* 0x000fd200017fe4ff */
.L_x_17:
[----:B------:R-:W-:-:S04]  /*0de0*/  IMAD.WIDE R12, R21, 0x4, R10 ;  /* 0x00000004150c7825 */ /* 0x000fc800078e020a */
[----:B------:R-:W-:Y:S01]  /*0df0*/  IMAD.WIDE R14, R17, 0x4, R8 ;  /* 0x00000004110e7825 */ /* 0x000fe200078e0208 */
[----:B------:R-:W2:Y:S04]  /*0e00*/  LD.E R23, desc[UR4][R12.64+-0x20] ;  /* 0xffffe0040c177980 */ /* 0x000ea8000c101900 */
[----:B------:R-:W2:Y:S04]  /*0e10*/  LDG.E R20, desc[UR4][R14.64+-0x20] ;  /* 0xffffe0040e147981 */ /* 0x000ea8000c1e1900 */
[----:B------:R-:W3:Y:S04]  /*0e20*/  LD.E R25, desc[UR4][R12.64+-0x1c] ;  /* 0xffffe4040c197980 */ /* 0x000ee8000c101900 */
[----:B------:R-:W3:Y:S04]  /*0e30*/  LDG.E R32, desc[UR4][R14.64+-0x1c] ;  /* 0xffffe4040e207981 */ /* 0x000ee8000c1e1900 */
[----:B------:R-:W4:Y:S04]  /*0e40*/  LD.E R22, desc[UR4][R12.64+-0x18] ;  /* 0xffffe8040c167980 */ /* 0x000f28000c101900 */
[----:B------:R-:W4:Y:S04]  /*0e50*/  LDG.E R27, desc[UR4][R14.64+-0x18] ;  /* 0xffffe8040e1b7981 */ /* 0x000f28000c1e1900 */
[----:B------:R-:W5:Y:S04]  /*0e60*/  LD.E R30, desc[UR4][R12.64+-0x14] ;  /* 0xffffec040c1e7980 */ /* 0x000f68000c101900 */
[----:B------:R-:W5:Y:S04]  /*0e70*/  LDG.E R33, desc[UR4][R14.64+-0x14] ;  /* 0xffffec040e217981 */ /* 0x000f68000c1e1900 */
[----:B------:R-:W5:Y:S04]  /*0e80*/  LD.E R29, desc[UR4][R12.64+-0x10] ;  /* 0xfffff0040c1d7980 */ /* 0x000f68000c101900 */
[----:B------:R-:W5:Y:S04]  /*0e90*/  LDG.E R24, desc[UR4][R14.64+-0x10] ;  /* 0xfffff0040e187981 */ /* 0x000f68000c1e1900 */
[----:B------:R-:W5:Y:S04]  /*0ea0*/  LD.E R26, desc[UR4][R12.64+-0xc] ;  /* 0xfffff4040c1a7980 */ /* 0x000f68000c101900 */
[----:B------:R-:W5:Y:S04]  /*0eb0*/  LDG.E R31, desc[UR4][R14.64+-0xc] ;  /* 0xfffff4040e1f7981 */ /* 0x000f68000c1e1900 */
[----:B------:R-:W5:Y:S04]  /*0ec0*/  LDG.E R34, desc[UR4][R14.64+0x14] ;  /* 0x000014040e227981 */ /* 0x000f68000c1e1900 */
[----:B------:R-:W5:Y:S01]  /*0ed0*/  LDG.E R37, desc[UR4][R14.64+0x1c] ;  /* 0x00001c040e257981 */ /* 0x000f62000c1e1900 */
[----:B--2---:R-:W-:-:S03]  /*0ee0*/  FFMA R20, R23, R20, R4 ;  /* 0x0000001417147223 */ /* 0x004fc60000000004 */
[----:B------:R-:W2:Y:S04]  /*0ef0*/  LD.E R4, desc[UR4][R12.64+-0x4] ;  /* 0xfffffc040c047980 */ /* 0x000ea8000c101900 */
[----:B------:R-:W2:Y:S01]  /*0f00*/  LDG.E R23, desc[UR4][R14.64+-0x4] ;  /* 0xfffffc040e177981 */ /* 0x000ea2000c1e1900 */
[----:B---3--:R-:W-:-:S03]  /*0f10*/  FFMA R35, R25, R32, R20 ;  /* 0x0000002019237223 */ /* 0x008fc60000000014 */
[----:B------:R-:W3:Y:S04]  /*0f20*/  LD.E R20, desc[UR4][R12.64+-0x8] ;  /* 0xfffff8040c147980 */ /* 0x000ee8000c101900 */
[----:B------:R-:W3:Y:S01]  /*0f30*/  LDG.E R25, desc[UR4][R14.64+-0x8] ;  /* 0xfffff8040e197981 */ /* 0x000ee2000c1e1900 */
[----:B----4-:R-:W-:-:S03]  /*0f40*/  FFMA R27, R22, R27, R35 ;  /* 0x0000001b161b7223 */ /* 0x010fc60000000023 */
[----:B------:R-:W4:Y:S04]  /*0f50*/  LD.E R22, desc[UR4][R12.64] ;  /* 0x000000040c167980 */ /* 0x000f28000c101900 */
[----:B------:R-:W4:Y:S01]  /*0f60*/  LDG.E R35, desc[UR4][R14.64+0x18] ;  /* 0x000018040e237981 */ /* 0x000f22000c1e1900 */
[----:B-----5:R-:W-:-:S03]  /*0f70*/  FFMA R30, R30, R33, R27 ;  /* 0x000000211e1e7223 */ /* 0x020fc6000000001b */
[----:B------:R-:W4:Y:S04]  /*0f80*/  LDG.E R27, desc[UR4][R14.64] ;  /* 0x000000040e1b7981 */ /* 0x000f28000c1e1900 */
[----:B------:R-:W5:Y:S01]  /*0f90*/  LD.E R32, desc[UR4][R12.64+0x1c] ;  /* 0x00001c040c207980 */ /* 0x000f62000c101900 */
[----:B------:R-:W-:-:S03]  /*0fa0*/  FFMA R33, R29, R24, R30 ;  /* 0x000000181d217223 */ /* 0x000fc6000000001e */
[----:B------:R-:W5:Y:S04]  /*0fb0*/  LD.E R29, desc[UR4][R12.64+0x4] ;  /* 0x000004040c1d7980 */ /* 0x000f68000c101900 */
[----:B------:R-:W5:Y:S01]  /*0fc0*/  LDG.E R24, desc[UR4][R14.64+0x4] ;  /* 0x000004040e187981 */ /* 0x000f62000c1e1900 */
[----:B------:R-:W-:-:S03]  /*0fd0*/  FFMA R33, R26, R31, R33 ;  /* 0x0000001f1a217223 */ /* 0x000fc60000000021 */
[----:B------:R-:W5:Y:S04]  /*0fe0*/  LD.E R26, desc[UR4][R12.64+0x8] ;  /* 0x000008040c1a7980 */ /* 0x000f68000c101900 */
[----:B------:R-:W5:Y:S04]  /*0ff0*/  LDG.E R31, desc[UR4][R14.64+0x8] ;  /* 0x000008040e1f7981 */ /* 0x000f68000c1e1900 */
[----:B------:R-:W5:Y:S01]  /*1000*/  LD.E R30, desc[UR4][R12.64+0x10] ;  /* 0x000010040c1e7980 */ /* 0x000f62000c101900 */
[----:B---3--:R-:W-:-:S03]  /*1010*/  FFMA R33, R20, R25, R33 ;  /* 0x0000001914217223 */ /* 0x008fc60000000021 */
[----:B------:R-:W3:Y:S04]  /*1020*/  LD.E R20, desc[UR4][R12.64+0xc] ;  /* 0x00000c040c147980 */ /* 0x000ee8000c101900 */
[----:B------:R-:W3:Y:S01]  /*1030*/  LDG.E R25, desc[UR4][R14.64+0xc] ;  /* 0x00000c040e197981 */ /* 0x000ee2000c1e1900 */
[----:B--2---:R-:W-:-:S03]  /*1040*/  FFMA R36, R4, R23, R33 ;  /* 0x0000001704247223 */ /* 0x004fc60000000021 */
[----:B------:R-:W2:Y:S04]  /*1050*/  LDG.E R33, desc[UR4][R14.64+0x10] ;  /* 0x000010040e217981 */ /* 0x000ea8000c1e1900 */
[----:B------:R-:W2:Y:S04]  /*1060*/  LD.E R23, desc[UR4][R12.64+0x14] ;  /* 0x000014040c177980 */ /* 0x000ea8000c101900 */
[----:B------:R-:W2:Y:S01]  /*1070*/  LD.E R4, desc[UR4][R12.64+0x18] ;  /* 0x000018040c047980 */ /* 0x000ea2000c101900 */
[----:B----4-:R-:W-:-:S04]  /*1080*/  FFMA R22, R22, R27, R36 ;  /* 0x0000001b16167223 */ /* 0x010fc80000000024 */
[----:B-----5:R-:W-:Y:S01]  /*1090*/  FFMA R29, R29, R24, R22 ;  /* 0x000000181d1d7223 */ /* 0x020fe20000000016 */
[----:B------:R-:W-:-:S03]  /*10a0*/  IADD3 R18, PT, PT, R18, 0x10, RZ ;  /* 0x0000001012127810 */ /* 0x000fc60007ffe0ff */
[----:B------:R-:W-:Y:S01]  /*10b0*/  FFMA R29, R26, R31, R29 ;  /* 0x0000001f1a1d7223 */ /* 0x000fe2000000001d */
[----:B------:R-:W-:Y:S01]  /*10c0*/  ISETP.NE.AND P1, PT, R18, RZ, PT ;  /* 0x000000ff1200720c */ /* 0x000fe20003f25270 */
[----:B------:R-:W-:Y:S01]  /*10d0*/  VIADD R17, R17, 0x10 ;  /* 0x0000001011117836 */ /* 0x000fe20000000000 */
[----:B------:R-:W-:Y:S01]  /*10e0*/  IADD3 R21, PT, PT, R21, 0x10, RZ ;  /* 0x0000001015157810 */ /* 0x000fe20007ffe0ff */
[----:B---3--:R-:W-:-:S04]  /*10f0*/  FFMA R25, R20, R25, R29 ;  /* 0x0000001914197223 */ /* 0x008fc8000000001d */
[----:B--2---:R-:W-:-:S04]  /*1100*/  FFMA R30, R30, R33, R25 ;  /* 0x000000211e1e7223 */ /* 0x004fc80000000019 */
[----:B------:R-:W-:-:S04]  /*1110*/  FFMA R23, R23, R34, R30 ;  /* 0x0000002217177223 */ /* 0x000fc8000000001e */
[----:B------:R-:W-:-:S04]  /*1120*/  FFMA R23, R4, R35, R23 ;  /* 0x0000002304177223 */ /* 0x000fc80000000017 */
[----:B------:R-:W-:Y:S01]  /*1130*/  FFMA R4, R32, R37, R23 ;  /* 0x0000002520047223 */ /* 0x000fe20000000017 */
[----:B------:R-:W-:Y:S06]  /*1140*/  @P1 BRA `(.L_x_17) ;  /* 0xfffffffc00241947 */ /* 0x000fec000383ffff */
.L_x_16:
[----:B------:R-:W-:Y:S05]  /*1150*/  BSYNC.RECONVERGENT B0 ;  /* 0x0000000000007941 */ /* 0x000fea0003800200 */
.L_x_15:
[----:B------:R-:W-:Y:S05]  /*1160*/  @!P0 BRA `(.L_x_5) ;  /* 0x0000000400308947 */ /* 0x000fea0003800000 */
[----:B------:R-:W-:Y:S01]  /*1170*/  ISETP.GE.U32.AND P0, PT, R28, 0x8, PT ;  /* 0x000000081c00780c */ /* 0x000fe20003f06070 */
[----:B------:R-:W-:Y:S01]  /*1180*/  BSSY.RECONVERGENT B0, `(.L_x_18) ;  /* 0x0000022000007945 */ /* 0x000fe20003800200 */
[----:B------:R-:W-:-:S04]  /*1190*/  LOP3.LUT R26, R2, 0x7, RZ, 0xc0, !PT ;  /* 0x00000007021a7812 */ /* 0x000fc800078ec0ff */
[----:B------:R-:W-:-:S07]  /*11a0*/  ISETP.NE.AND P1, PT, R26, RZ, PT ;  /* 0x000000ff1a00720c */ /* 0x000fce0003f25270 */
[----:B------:R-:W-:Y:S06]  /*11b0*/  @!P0 BRA `(.L_x_19) ;  /* 0x0000000000788947 */ /* 0x000fec0003800000 */
[----:B------:R-:W0:Y:S01]  /*11c0*/  LDC.64 R10, c[0x0][0x3a0] ;  /* 0x0000e800ff0a7b82 */ /* 0x000e220000000a00 */
[-C--:B------:R-:W-:Y:S02]  /*11d0*/  IADD3 R9, PT, PT, R16, R19.reuse, RZ ;  /* 0x0000001310097210 */ /* 0x080fe40007ffe0ff */
[----:B------:R-:W-:-:S03]  /*11e0*/  IADD3 R13, PT, PT, R0, R19, RZ ;  /* 0x00000013000d7210 */ /* 0x000fc60007ffe0ff */
[----:B------:R-:W-:-:S05]  /*11f0*/  IMAD.WIDE R8, R9, 0x4, R6 ;  /* 0x0000000409087825 */ /* 0x000fca00078e0206 */
[----:B------:R-:W2:Y:S04]  /*1200*/  LD.E R15, desc[UR4][R8.64+0x4] ;  /* 0x00000404080f7980 */ /* 0x000ea8000c101900 */
[----:B------:R-:W3:Y:S04]  /*1210*/  LD.E R17, desc[UR4][R8.64+0x8] ;  /* 0x0000080408117980 */ /* 0x000ee8000c101900 */
[----:B------:R-:W4:Y:S04]  /*1220*/  LD.E R21, desc[UR4][R8.64+0xc] ;  /* 0x00000c0408157980 */ /* 0x000f28000c101900 */
[----:B------:R-:W5:Y:S01]  /*1230*/  LD.E R23, desc[UR4][R8.64+0x10] ;  /* 0x0000100408177980 */ /* 0x000f62000c101900 */
[----:B0-----:R-:W-:-:S03]  /*1240*/  IMAD.WIDE R10, R13, 0x4, R10 ;  /* 0x000000040d0a7825 */ /* 0x001fc600078e020a */
[----:B------:R-:W2:Y:S04]  /*1250*/  LD.E R13, desc[UR4][R8.64] ;  /* 0x00000004080d7980 */ /* 0x000ea8000c101900 */
[----:B------:R-:W2:Y:S04]  /*1260*/  LDG.E R12, desc[UR4][R10.64] ;  /* 0x000000040a0c7981 */ /* 0x000ea8000c1e1900 */
[----:B------:R-:W3:Y:S04]  /*1270*/  LDG.E R14, desc[UR4][R10.64+0x4] ;  /* 0x000004040a0e7981 */ /* 0x000ee8000c1e1900 */
[----:B------:R-:W4:Y:S04]  /*1280*/  LDG.E R18, desc[UR4][R10.64+0x8] ;  /* 0x000008040a127981 */ /* 0x000f28000c1e1900 */
[----:B------:R-:W5:Y:S04]  /*1290*/  LDG.E R20, desc[UR4][R10.64+0xc] ;  /* 0x00000c040a147981 */ /* 0x000f68000c1e1900 */
[----:B------:R-:W5:Y:S04]  /*12a0*/  LDG.E R22, desc[UR4][R10.64+0x10] ;  /* 0x000010040a167981 */ /* 0x000f68000c1e1900 */
[----:B------:R-:W5:Y:S04]  /*12b0*/  LD.E R25, desc[UR4][R8.64+0x14] ;  /* 0x0000140408197980 */ /* 0x000f68000c101900 */
[----:B------:R-:W5:Y:S04]  /*12c0*/  LDG.E R24, desc[UR4][R10.64+0x14] ;  /* 0x000014040a187981 */ /* 0x000f68000c1e1900 */
[----:B------:R-:W5:Y:S04]  /*12d0*/  LD.E R27, desc[UR4][R8.64+0x18] ;  /* 0x00001804081b7980 */ /* 0x000f68000c101900 */
[----:B------:R-:W5:Y:S04]  /*12e0*/  LDG.E R28, desc[UR4][R10.64+0x18] ;  /* 0x000018040a1c7981 */ /* 0x000f68000c1e1900 */
[----:B------:R-:W5:Y:S04]  /*12f0*/  LD.E R29, desc[UR4][R8.64+0x1c] ;  /* 0x00001c04081d7980 */ /* 0x000f68000c101900 */
[----:B------:R-:W5:Y:S01]  /*1300*/  LDG.E R30, desc[UR4][R10.64+0x1c] ;  /* 0x00001c040a1e7981 */ /* 0x000f62000c1e1900 */
[----:B------:R-:W-:Y:S01]  /*1310*/  IADD3 R19, PT, PT, R19, 0x8, RZ ;  /* 0x0000000813137810 */ /* 0x000fe20007ffe0ff */
[----:B--2---:R-:W-:-:S04]  /*1320*/  FFMA R12, R13, R12, R4 ;  /* 0x0000000c0d0c7223 */ /* 0x004fc80000000004 */
[----:B---3--:R-:W-:-:S04]  /*1330*/  FFMA R12, R15, R14, R12 ;  /* 0x0000000e0f0c7223 */ /* 0x008fc8000000000c */
[----:B----4-:R-:W-:-:S04]  /*1340*/  FFMA R12, R17, R18, R12 ;  /* 0x00000012110c7223 */ /* 0x010fc8000000000c */
[----:B-----5:R-:W-:-:S04]  /*1350*/  FFMA R12, R21, R20, R12 ;  /* 0x00000014150c7223 */ /* 0x020fc8000000000c */
[----:B------:R-:W-:-:S04]  /*1360*/  FFMA R12, R23, R22, R12 ;  /* 0x00000016170c7223 */ /* 0x000fc8000000000c */
[----:B------:R-:W-:-:S04]  /*1370*/  FFMA R12, R25, R24, R12 ;  /* 0x00000018190c7223 */ /* 0x000fc8000000000c */
[----:B------:R-:W-:-:S04]  /*1380*/  FFMA R12, R27, R28, R12 ;  /* 0x0000001c1b0c7223 */ /* 0x000fc8000000000c */
[----:B------:R-:W-:-:S07]  /*1390*/  FFMA R4, R29, R30, R12 ;  /* 0x0000001e1d047223 */ /* 0x000fce000000000c */
.L_x_19:
[----:B------:R-:W-:Y:S05]  /*13a0*/  BSYNC.RECONVERGENT B0 ;  /* 0x0000000000007941 */ /* 0x000fea0003800200 */
.L_x_18:
        /* <DEDUP_REMOVED lines=12> */
[----:B------:R-:W4:Y:S01]  /*1470*/  LD.E R21, desc[UR4][R8.64+0xc] ;  /* 0x00000c0408157980 */ /* 0x000f22000c101900 */
[----:B0-----:R-:W-:-:S03]  /*1480*/  IMAD.WIDE R10, R13, 0x4, R10 ;  /* 0x000000040d0a7825 */ /* 0x001fc600078e020a */
[----:B------:R-:W5:Y:S04]  /*1490*/  LD.E R13, desc[UR4][R8.64] ;  /* 0x00000004080d7980 */ /* 0x000f68000c101900 */
[----:B------:R-:W5:Y:S04]  /*14a0*/  LDG.E R12, desc[UR4][R10.64] ;  /* 0x000000040a0c7981 */ /* 0x000f68000c1e1900 */
[----:B------:R-:W2:Y:S04]  /*14b0*/  LDG.E R14, desc[UR4][R10.64+0x4] ;  /* 0x000004040a0e7981 */ /* 0x000ea8000c1e1900 */
[----:B------:R-:W3:Y:S04]  /*14c0*/  LDG.E R18, desc[UR4][R10.64+0x8] ;  /* 0x000008040a127981 */ /* 0x000ee8000c1e1900 */
[----:B------:R-:W4:Y:S01]  /*14d0*/  LDG.E R20, desc[UR4][R10.64+0xc] ;  /* 0x00000c040a147981 */ /* 0x000f22000c1e1900 */
[----:B------:R-:W-:Y:S01]  /*14e0*/  IADD3 R19, PT, PT, R19, 0x4, RZ ;  /* 0x0000000413137810 */ /* 0x000fe20007ffe0ff */
[----:B-----5:R-:W-:-:S04]  /*14f0*/  FFMA R12, R13, R12, R4 ;  /* 0x0000000c0d0c7223 */ /* 0x020fc80000000004 */
[----:B--2---:R-:W-:-:S04]  /*1500*/  FFMA R12, R15, R14, R12 ;  /* 0x0000000e0f0c7223 */ /* 0x004fc8000000000c */
[----:B---3--:R-:W-:-:S04]  /*1510*/  FFMA R12, R17, R18, R12 ;  /* 0x00000012110c7223 */ /* 0x008fc8000000000c */
[----:B----4-:R-:W-:-:S07]  /*1520*/  FFMA R4, R21, R20, R12 ;  /* 0x0000001415047223 */ /* 0x010fce000000000c */
.L_x_21:
[----:B------:R-:W-:Y:S05]  /*1530*/  BSYNC.RECONVERGENT B0 ;  /* 0x0000000000007941 */ /* 0x000fea0003800200 */
.L_x_20:
[----:B------:R-:W-:Y:S05]  /*1540*/  @!P1 BRA `(.L_x_5) ;  /* 0x0000000000389947 */ /* 0x000fea0003800000 */
[----:B------:R-:W0:Y:S01]  /*1550*/  LDC.64 R12, c[0x0][0x3a0] ;  /* 0x0000e800ff0c7b82 */ /* 0x000e220000000a00 */
[----:B------:R-:W-:Y:S01]  /*1560*/  IMAD.IADD R15, R0, 0x1, R19 ;  /* 0x00000001000f7824 */ /* 0x000fe200078e0213 */
[----:B------:R-:W-:Y:S02]  /*1570*/  IADD3 R19, PT, PT, R16, R19, RZ ;  /* 0x0000001310137210 */ /* 0x000fe40007ffe0ff */
[----:B------:R-:W-:-:S07]  /*1580*/  IADD3 R0, PT, PT, -R2, RZ, RZ ;  /* 0x000000ff02007210 */ /* 0x000fce0007ffe1ff */
.L_x_22:
[----:B0-----:R-:W-:-:S04]  /*1590*/  IMAD.WIDE R8, R15, 0x4, R12 ;  /* 0x000000040f087825 */ /* 0x001fc800078e020c */
[----:B------:R-:W-:Y:S02]  /*15a0*/  IMAD.WIDE R10, R19, 0x4, R6 ;  /* 0x00000004130a7825 */ /* 0x000fe400078e0206 */
[----:B------:R-:W2:Y:S04]  /*15b0*/  LDG.E R8, desc[UR4][R8.64] ;  /* 0x0000000408087981 */ /* 0x000ea8000c1e1900 */
[----:B------:R-:W2:Y:S01]  /*15c0*/  LD.E R11, desc[UR4][R10.64] ;  /* 0x000000040a0b7980 */ /* 0x000ea2000c101900 */
[----:B------:R-:W-:Y:S02]  /*15d0*/  IADD3 R0, PT, PT, R0, 0x1, RZ ;  /* 0x0000000100007810 */ /* 0x000fe40007ffe0ff */
[----:B------:R-:W-:Y:S02]  /*15e0*/  IADD3 R15, PT, PT, R15, 0x1, RZ ;  /* 0x000000010f0f7810 */ /* 0x000fe40007ffe0ff */
[----:B------:R-:W-:-:S02]  /*15f0*/  ISETP.NE.AND P0, PT, R0, RZ, PT ;  /* 0x000000ff0000720c */ /* 0x000fc40003f05270 */
[----:B------:R-:W-:Y:S01]  /*1600*/  IADD3 R19, PT, PT, R19, 0x1, RZ ;  /* 0x0000000113137810 */ /* 0x000fe20007ffe0ff */
[----:B--2---:R-:W-:-:S10]  /*1610*/  FFMA R4, R11, R8, R4 ;  /* 0x000000080b047223 */ /* 0x004fd40000000004 */
[----:B------:R-:W-:Y:S05]  /*1620*/  @P0 BRA `(.L_x_22) ;  /* 0xfffffffc00d80947 */ /* 0x000fea000383ffff */
.L_x_5:
[----:B------:R-:W-:Y:S05]  /*1630*/  BSYNC.RECONVERGENT B1 ;  /* 0x0000000000017941 */ /* 0x000fea0003800200 */
.L_x_3:
[----:B------:R-:W0:Y:S01]  /*1640*/  LDC.64 R6, c[0x0][0x3a8] ;  /* 0x0000ea00ff067b82 */ /* 0x000e220000000a00 */
[----:B------:R-:W-:-:S05]  /*1650*/  IADD3 R3, PT, PT, R3, R5, RZ ;  /* 0x0000000503037210 */ /* 0x000fca0007ffe0ff */
[----:B0-----:R-:W-:-:S05]  /*1660*/  IMAD.WIDE R2, R3, 0x4, R6 ;  /* 0x0000000403027825 */ /* 0x001fca00078e0206 */
[----:B------:R-:W-:Y:S01]  /*1670*/  REDG.E.ADD.F32.FTZ.RN.STRONG.GPU desc[UR4][R2.64], R4 ;  /* 0x00000004020079a6 */ /* 0x000fe2000c12f304 */
[----:B------:R-:W-:Y:S05]  /*1680*/  EXIT ;  /* 0x000000000000794d */ /* 0x000fea0003800000 */
.L_x_23:
[----:B------:R-:W-:-:S00]  /*1690*/  BRA `(.L_x_23) ;  /* 0xfffffffc00fc7947 */ /* 0x000fc0000383ffff */
[----:B------:R-:W-:-:S00]  /*16a0*/  NOP ;  /* 0x0000000000007918 */ /* 0x000fc00000000000 */
        /* <DEDUP_REMOVED lines=13> */
.L_x_87:


//--------------------- .text._Z11tiledMatVecPK4TaskiPKfPf --------------------------
	.section	.text._Z11tiledMatVecPK4TaskiPKfPf,"ax",@progbits
	.align	128
        .global         _Z11tiledMatVecPK4TaskiPKfPf
        .type           _Z11tiledMatVecPK4TaskiPKfPf,@function
        .size           _Z11tiledMatVecPK4TaskiPKfPf,(.L_x_88 - _Z11tiledMatVecPK4TaskiPKfPf)
        .other          _Z11tiledMatVecPK4TaskiPKfPf,@"STO_CUDA_ENTRY STV_DEFAULT"
_Z11tiledMatVecPK4TaskiPKfPf:
.text._Z11tiledMatVecPK4TaskiPKfPf:
[----:B------:R-:W-:Y:S01]  /*0000*/  LDC R1, c[0x0][0x37c] ;  /* 0x0000df00ff017b82 */ /* 0x000fe20000000800 */
[----:B------:R-:W0:Y:S01]  /*0010*/  S2R R7, SR_LANEID ;  /* 0x0000000000077919 */ /* 0x000e220000000000 */
[----:B------:R-:W-:-:S06]  /*0020*/  VOTEU.ANY UR4, UPT, PT ;  /* 0x0000000000047886 */ /* 0x000fcc00038e0100 */
[----:B------:R-:W1:Y:S01]  /*0030*/  LDC.64 R2, c[0x4][RZ] ;  /* 0x01000000ff027b82 */ /* 0x000e620000000a00 */
[----:B------:R-:W0:Y:S01]  /*0040*/  FLO.U32 R0, UR4 ;  /* 0x0000000400007d00 */ /* 0x000e2200080e0000 */
[----:B------:R-:W1:Y:S07]  /*0050*/  LDCU.64 UR6, c[0x0][0x358] ;  /* 0x00006b00ff0677ac */ /* 0x000e6e0008000a00 */
[----:B------:R-:W1:Y:S01]  /*0060*/  POPC R5, UR4 ;  /* 0x0000000400057d09 */ /* 0x000e620008000000 */
[----:B0-----:R-:W-:-:S13]  /*0070*/  ISETP.EQ.U32.AND P0, PT, R0, R7, PT ;  /* 0x000000070000720c */ /* 0x001fda0003f02070 */
[----:B-1----:R-:W2:Y:S01]  /*0080*/  @P0 ATOMG.E.ADD.STRONG.GPU PT, R3, desc[UR6][R2.64], R5 ;  /* 0x80000005020309a8 */ /* 0x002ea200081ef106 */
[----:B------:R-:W0:Y:S02]  /*0090*/  S2R R6, SR_LTMASK ;  /* 0x0000000000067919 */ /* 0x000e240000003900 */
[----:B0-----:R-:W-:Y:S01]  /*00a0*/  LOP3.LUT R6, R6, UR4, RZ, 0xc0, !PT ;  /* 0x0000000406067c12 */ /* 0x001fe2000f8ec0ff */
[----:B------:R-:W0:Y:S03]  /*00b0*/  LDCU UR4, c[0x0][0x388] ;  /* 0x00007100ff0477ac */ /* 0x000e260008000800 */
[----:B------:R-:W1:Y:S01]  /*00c0*/  POPC R7, R6 ;  /* 0x0000000600077309 */ /* 0x000e620000000000 */
[----:B--2---:R-:W1:Y:S02]  /*00d0*/  SHFL.IDX PT, R4, R3, R0, 0x1f ;  /* 0x00001f0003047589 */ /* 0x004e6400000e0000 */
[----:B-1----:R-:W-:-:S04]  /*00e0*/  IADD3 R4, PT, PT, R4, R7, RZ ;  /* 0x0000000704047210 */ /* 0x002fc80007ffe0ff */
[----:B0-----:R-:W-:-:S13]  /*00f0*/  ISETP.GE.AND P0, PT, R4, UR4, PT ;  /* 0x0000000404007c0c */ /* 0x001fda000bf06270 */
[----:B------:R-:W-:Y:S05]  /*0100*/  @P0 EXIT ;  /* 0x000000000000094d */ /* 0x000fea0003800000 */
[----:B------:R-:W0:Y:S01]  /*0110*/  S2R R3, SR_TID.X ;  /* 0x0000000000037919 */ /* 0x000e220000002100 */
[----:B------:R-:W1:Y:S01]  /*0120*/  LDC R0, c[0x0][0x360] ;  /* 0x0000d800ff007b82 */ /* 0x000e620000000800 */
[----:B------:R-:W-:Y:S02]  /*0130*/  MOV R5, R4 ;  /* 0x0000000400057202 */ /* 0x000fe40000000f00 */
[----:B-1----:R-:W-:Y:S02]  /*0140*/  SHF.R.U32.HI R4, RZ, 0x5, R0 ;  /* 0x00000005ff047819 */ /* 0x002fe40000011600 */
[----:B0-----:R-:W-:Y:S02]  /*0150*/  LOP3.LUT R2, R3, 0x1f, RZ, 0xc0, !PT ;  /* 0x0000001f03027812 */ /* 0x001fe400078ec0ff */
[----:B------:R-:W-:-:S07]  /*0160*/  SHF.R.U32.HI R3, RZ, 0x5, R3 ;  /* 0x00000005ff037819 */ /* 0x000fce0000011603 */
.L_x_71:
[----:B------:R-:W0:Y:S02]  /*0170*/  LDC.64 R12, c[0x0][0x380] ;  /* 0x0000e000ff0c7b82 */ /* 0x000e240000000a00 */
[----:B0-----:R-:W-:-:S05]  /*0180*/  IMAD.WIDE R12, R5, 0x20, R12 ;  /* 0x00000020050c7825 */ /* 0x001fca00078e020c */
[----:B------:R-:W2:Y:S01]  /*0190*/  LDG.E R5, desc[UR6][R12.64] ;  /* 0x000000060c057981 */ /* 0x000ea2000c1e1900 */
[----:B------:R-:W-:Y:S05]  /*01a0*/  YIELD ;  /* 0x0000000000007946 */ /* 0x000fea0003800000 */
[----:B------:R-:W-:Y:S01]  /*01b0*/  BSSY B0, `(.L_x_24) ;  /* 0x0000237000007945 */ /* 0x000fe20003800000 */
[----:B--2---:R-:W-:-:S13]  /*01c0*/  ISETP.NE.AND P0, PT, R5, 0x1, PT ;  /* 0x000000010500780c */ /* 0x004fda0003f05270 */
[----:B------:R-:W-:Y:S05]  /*01d0*/  @!P0 BRA `(.L_x_25) ;  /* 0x0000001800708947 */ /* 0x000fea0003800000 */
[----:B------:R-:W-:Y:S01]  /*01e0*/  ISETP.NE.AND P0, PT, R5, RZ, PT ;  /* 0x000000ff0500720c */ /* 0x000fe20003f05270 */
[----:B------:R-:W-:-:S12]  /*01f0*/  BSSY B1, `(.L_x_26) ;  /* 0x0000199000017945 */ /* 0x000fd80003800000 */
[----:B------:R-:W-:Y:S05]  /*0200*/  @P0 BRA `(.L_x_27) ;  /* 0x0000000c00840947 */ /* 0x000fea0003800000 */
[----:B------:R-:W2:Y:S01]  /*0210*/  LDG.E R5, desc[UR6][R12.64+0xc] ;  /* 0x00000c060c057981 */ /* 0x000ea2000c1e1900 */
[-C--:B------:R-:W-:Y:S01]  /*0220*/  IABS R11, R4.reuse ;  /* 0x00000004000b7213 */ /* 0x080fe20000000000 */
[----:B------:R-:W-:Y:S01]  /*0230*/  BSSY B3, `(.L_x_28) ;  /* 0x00000dd000037945 */ /* 0x000fe20003800000 */
[----:B------:R-:W-:Y:S02]  /*0240*/  IABS R14, R4 ;  /* 0x00000004000e7213 */ /* 0x000fe40000000000 */
[----:B------:R-:W0:Y:S02]  /*0250*/  I2F.RP R8, R11 ;  /* 0x0000000b00087306 */ /* 0x000e240000209400 */
[----:B------:R-:W-:-:S06]  /*0260*/  IADD3 R14, PT, PT, RZ, -R14, RZ ;  /* 0x8000000eff0e7210 */ /* 0x000fcc0007ffe0ff */
[----:B0-----:R-:W0:Y:S02]  /*0270*/  MUFU.RCP R8, R8 ;  /* 0x0000000800087308 */ /* 0x001e240000001000 */
[----:B0-----:R-:W-:-:S06]  /*0280*/  IADD3 R6, PT, PT, R8, 0xffffffe, RZ ;  /* 0x0ffffffe08067810 */ /* 0x001fcc0007ffe0ff */
[----:B------:R0:W1:Y:S02]  /*0290*/  F2I.FTZ.U32.TRUNC.NTZ R7, R6 ;  /* 0x0000000600077305 */ /* 0x000064000021f000 */
[----:B0-----:R-:W-:Y:S02]  /*02a0*/  HFMA2 R6, -RZ, RZ, 0, 0 ;  /* 0x00000000ff067431 */ /* 0x001fe400000001ff */
[----:B-1----:R-:W-:-:S04]  /*02b0*/  IMAD.MOV R10, RZ, RZ, -R7 ;  /* 0x000000ffff0a7224 */ /* 0x002fc800078e0a07 */
[----:B------:R-:W-:-:S04]  /*02c0*/  IMAD R15, R10, R11, RZ ;  /* 0x0000000b0a0f7224 */ /* 0x000fc800078e02ff */
[----:B------:R-:W-:-:S04]  /*02d0*/  IMAD.HI.U32 R7, R7, R15, R6 ;  /* 0x0000000f07077227 */ /* 0x000fc800078e0006 */
[----:B------:R-:W-:Y:S01]  /*02e0*/  IMAD.MOV.U32 R6, RZ, RZ, R14 ;  /* 0x000000ffff067224 */ /* 0x000fe200078e000e */
[----:B--2---:R-:W-:-:S04]  /*02f0*/  IADD3 R9, PT, PT, R4, -0x1, R5 ;  /* 0xffffffff04097810 */ /* 0x004fc80007ffe005 */
[----:B------:R-:W-:Y:S02]  /*0300*/  IABS R8, R9 ;  /* 0x0000000900087213 */ /* 0x000fe40000000000 */
[----:B------:R-:W-:-:S03]  /*0310*/  LOP3.LUT R9, R9, R4, RZ, 0x3c, !PT ;  /* 0x0000000409097212 */ /* 0x000fc600078e3cff */
[----:B------:R-:W-:Y:S01]  /*0320*/  IMAD.HI.U32 R7, R7, R8, RZ ;  /* 0x0000000807077227 */ /* 0x000fe200078e00ff */
[----:B------:R-:W-:-:S03]  /*0330*/  ISETP.GE.AND P1, PT, R9, RZ, PT ;  /* 0x000000ff0900720c */ /* 0x000fc60003f26270 */
[----:B------:R-:W-:-:S05]  /*0340*/  IMAD R6, R7, R6, R8 ;  /* 0x0000000607067224 */ /* 0x000fca00078e0208 */
[----:B------:R-:W-:-:S13]  /*0350*/  ISETP.GT.U32.AND P2, PT, R11, R6, PT ;  /* 0x000000060b00720c */ /* 0x000fda0003f44070 */
[-C--:B------:R-:W-:Y:S02]  /*0360*/  @!P2 IADD3 R6, PT, PT, R6, -R11.reuse, RZ ;  /* 0x8000000b0606a210 */ /* 0x080fe40007ffe0ff */
[----:B------:R-:W-:Y:S02]  /*0370*/  @!P2 IADD3 R7, PT, PT, R7, 0x1, RZ ;  /* 0x000000010707a810 */ /* 0x000fe40007ffe0ff */
[----:B------:R-:W-:Y:S02]  /*0380*/  ISETP.GE.U32.AND P0, PT, R6, R11, PT ;  /* 0x0000000b0600720c */ /* 0x000fe40003f06070 */
[----:B------:R-:W-:-:S11]  /*0390*/  ISETP.NE.AND P2, PT, R4, RZ, PT ;  /* 0x000000ff0400720c */ /* 0x000fd60003f45270 */
[----:B------:R-:W-:-:S05]  /*03a0*/  @P0 VIADD R7, R7, 0x1 ;  /* 0x0000000107070836 */ /* 0x000fca0000000000 */
[----:B------:R-:W-:Y:S02]  /*03b0*/  @!P1 IADD3 R7, PT, PT, -R7, RZ, RZ ;  /* 0x000000ff07079210 */ /* 0x000fe40007ffe1ff */
[----:B------:R-:W-:-:S04]  /*03c0*/  @!P2 LOP3.LUT R7, RZ, R4, RZ, 0x33, !PT ;  /* 0x00000004ff07a212 */ /* 0x000fc800078e33ff */
[----:B------:R-:W-:Y:S01]  /*03d0*/  ISETP.GE.AND P0, PT, R7, 0x1, PT ;  /* 0x000000010700780c */ /* 0x000fe20003f06270 */
[----:B------:R-:W-:-:S05]  /*03e0*/  IMAD R6, R3, R7, RZ ;  /* 0x0000000703067224 */ /* 0x000fca00078e02ff */
[----:B------:R-:W-:-:S13]  /*03f0*/  ISETP.GE.OR P0, PT, R6, R5, !P0 ;  /* 0x000000050600720c */ /* 0x000fda0004706670 */
[----:B------:R-:W-:Y:S05]  /*0400*/  @P0 BRA `(.L_x_29) ;  /* 0x0000000800fc0947 */ /* 0x000fea0003800000 */
[----:B------:R-:W-:-:S07]  /*0410*/  IADD3 R8, PT, PT, R7, R6, RZ ;  /* 0x0000000607087210 */ /* 0x000fce0007ffe0ff */
.L_x_42:
[----:B------:R-:W2:Y:S01]  /*0420*/  LDG.E R17, desc[UR6][R12.64+0x10] ;  /* 0x000010060c117981 */ /* 0x000ea2000c1e1900 */
[----:B------:R-:W-:Y:S05]  /*0430*/  YIELD ;  /* 0x0000000000007946 */ /* 0x000fea0003800000 */
[----:B------:R-:W-:Y:S01]  /*0440*/  BSSY.RECONVERGENT B2, `(.L_x_30) ;  /* 0x00000a1000027945 */ /* 0x000fe20003800200 */
[----:B0-----:R-:W-:Y:S01]  /*0450*/  IMAD.MOV.U32 R11, RZ, RZ, RZ ;  /* 0x000000ffff0b7224 */ /* 0x001fe200078e00ff */
[----:B--2---:R-:W-:-:S13]  /*0460*/  ISETP.GE.AND P0, PT, R2, R17, PT ;  /* 0x000000110200720c */ /* 0x004fda0003f06270 */
[----:B------:R-:W-:Y:S05]  /*0470*/  @P0 BRA `(.L_x_31) ;  /* 0x0000000800740947 */ /* 0x000fea0003800000 */
[----:B------:R0:W5:Y:S04]  /*0480*/  LDG.E R7, desc[UR6][R12.64+0x8] ;  /* 0x000008060c077981 */ /* 0x000168000c1e1900 */
[----:B------:R0:W5:Y:S01]  /*0490*/  LDG.E.64 R14, desc[UR6][R12.64+0x18] ;  /* 0x000018060c0e7981 */ /* 0x000162000c1e1b00 */
[----:B------:R-:W-:Y:S01]  /*04a0*/  LOP3.LUT R9, R2, 0x20, RZ, 0xfc, !PT ;  /* 0x0000002002097812 */ /* 0x000fe200078efcff */
[----:B------:R-:W-:Y:S01]  /*04b0*/  BSSY.RECONVERGENT B4, `(.L_x_32) ;  /* 0x0000049000047945 */ /* 0x000fe20003800200 */
[----:B------:R-:W-:Y:S02]  /*04c0*/  LOP3.LUT R10, RZ, R2, RZ, 0x33, !PT ;  /* 0x00000002ff0a7212 */ /* 0x000fe400078e33ff */
[----:B------:R-:W-:Y:S02]  /*04d0*/  VIMNMX R9, PT, PT, R17, R9, !PT ;  /* 0x0000000911097248 */ /* 0x000fe40007fe0100 */
[----:B------:R-:W-:-:S02]  /*04e0*/  MOV R11, RZ ;  /* 0x000000ff000b7202 */ /* 0x000fc40000000f00 */
[----:B------:R-:W-:Y:S02]  /*04f0*/  IADD3 R9, PT, PT, R9, R10, RZ ;  /* 0x0000000a09097210 */ /* 0x000fe40007ffe0ff */
[----:B------:R-:W-:Y:S02]  /*0500*/  MOV R10, R2 ;  /* 0x00000002000a7202 */ /* 0x000fe40000000f00 */
[C---:B------:R-:W-:Y:S02]  /*0510*/  ISETP.GE.U32.AND P0, PT, R9.reuse, 0x1e0, PT ;  /* 0x000001e00900780c */ /* 0x040fe40003f06070 */
[----:B------:R-:W-:Y:S01]  /*0520*/  LEA.HI R20, R9, 0x1, RZ, 0x1b ;  /* 0x0000000109147811 */ /* 0x000fe200078fd8ff */
[----:B------:R-:W-:-:S03]  /*0530*/  IMAD R9, R17, R6, RZ ;  /* 0x0000000611097224 */ /* 0x000fc600078e02ff */
[----:B------:R-:W-:-:S04]  /*0540*/  LOP3.LUT R21, R20, 0xf, RZ, 0xc0, !PT ;  /* 0x0000000f14157812 */ /* 0x000fc800078ec0ff */
[----:B------:R-:W-:-:S03]  /*0550*/  ISETP.NE.AND P1, PT, R21, RZ, PT ;  /* 0x000000ff1500720c */ /* 0x000fc60003f25270 */
[----:B0-----:R-:W-:Y:S10]  /*0560*/  @!P0 BRA `(.L_x_33) ;  /* 0x0000000000f48947 */ /* 0x001ff40003800000 */
[----:B------:R-:W-:Y:S01]  /*0570*/  HFMA2 R11, -RZ, RZ, 0, 0 ;  /* 0x00000000ff0b7431 */ /* 0x000fe200000001ff */
[----:B------:R-:W-:Y:S01]  /*0580*/  LOP3.LUT R22, R20, 0xffffff0, RZ, 0xc0, !PT ;  /* 0x0ffffff014167812 */ /* 0x000fe200078ec0ff */
[----:B------:R-:W-:Y:S01]  /*0590*/  IMAD.MOV.U32 R23, RZ, RZ, RZ ;  /* 0x000000ffff177224 */ /* 0x000fe200078e00ff */
[----:B------:R-:W-:-:S07]  /*05a0*/  MOV R10, R2 ;  /* 0x00000002000a7202 */ /* 0x000fce0000000f00 */
.L_x_34:
[----:B------:R-:W0:Y:S01]  /*05b0*/  LDC.64 R16, c[0x0][0x390] ;  /* 0x0000e400ff107b82 */ /* 0x000e220000000a00 */
[----:B------:R-:W-:Y:S01]  /*05c0*/  IADD3 R19, PT, PT, R9, R10, RZ ;  /* 0x0000000a09137210 */ /* 0x000fe20007ffe0ff */
[----:B-----5:R-:W-:-:S04]  /*05d0*/  IMAD.IADD R25, R7, 0x1, R10 ;  /* 0x0000000107197824 */ /* 0x020fc800078e020a */
[----:B------:R-:W-:-:S05]  /*05e0*/  IMAD.WIDE R18, R19, 0x4, R14 ;  /* 0x0000000413127825 */ /* 0x000fca00078e020e */
[----:B------:R-:W2:Y:S04]  /*05f0*/  LD.E R24, desc[UR6][R18.64] ;  /* 0x0000000612187980 */ /* 0x000ea8000c101900 */
[----:B------:R-:W3:Y:S04]  /*0600*/  LD.E R26, desc[UR6][R18.64+0x100] ;  /* 0x00010006121a7980 */ /* 0x000ee8000c101900 */
[----:B------:R-:W4:Y:S01]  /*0610*/  LD.E R28, desc[UR6][R18.64+0x780] ;  /* 0x00078006121c7980 */ /* 0x000f22000c101900 */
[----:B0-----:R-:W-:-:S05]  /*0620*/  IMAD.WIDE R16, R25, 0x4, R16 ;  /* 0x0000000419107825 */ /* 0x001fca00078e0210 */
[----:B------:R-:W2:Y:S04]  /*0630*/  LDG.E R25, desc[UR6][R16.64] ;  /* 0x0000000610197981 */ /* 0x000ea8000c1e1900 */
[----:B------:R-:W3:Y:S04]  /*0640*/  LDG.E R27, desc[UR6][R16.64+0x100] ;  /* 0x00010006101b7981 */ /* 0x000ee8000c1e1900 */
[----:B------:R-:W4:Y:S01]  /*0650*/  LDG.E R29, desc[UR6][R16.64+0x780] ;  /* 0x00078006101d7981 */ /* 0x000f22000c1e1900 */
[----:B--2---:R-:W-:-:S03]  /*0660*/  FFMA R24, R24, R25, R11 ;  /* 0x0000001918187223 */ /* 0x004fc6000000000b */
[----:B------:R-:W2:Y:S04]  /*0670*/  LD.E R11, desc[UR6][R18.64+0x80] ;  /* 0x00008006120b7980 */ /* 0x000ea8000c101900 */
[----:B------:R-:W2:Y:S02]  /*0680*/  LDG.E R25, desc[UR6][R16.64+0x80] ;  /* 0x0000800610197981 */ /* 0x000ea4000c1e1900 */
[----:B--2---:R-:W-:Y:S02]  /*0690*/  FFMA R11, R11, R25, R24 ;  /* 0x000000190b0b7223 */ /* 0x004fe40000000018 */
[----:B------:R-:W2:Y:S04]  /*06a0*/  LD.E R24, desc[UR6][R18.64+0x180] ;  /* 0x0001800612187980 */ /* 0x000ea8000c101900 */
[----:B------:R-:W2:Y:S01]  /*06b0*/  LDG.E R25, desc[UR6][R16.64+0x180] ;  /* 0x0001800610197981 */ /* 0x000ea2000c1e1900 */
[----:B---3--:R-:W-:-:S03]  /*06c0*/  FFMA R11, R26, R27, R11 ;  /* 0x0000001b1a0b7223 */ /* 0x008fc6000000000b */
[----:B------:R-:W3:Y:S04]  /*06d0*/  LD.E R26, desc[UR6][R18.64+0x200] ;  /* 0x00020006121a7980 */ /* 0x000ee8000c101900 */
[----:B------:R-:W3:Y:S01]  /*06e0*/  LDG.E R27, desc[UR6][R16.64+0x200] ;  /* 0x00020006101b7981 */ /* 0x000ee2000c1e1900 */
[----:B--2---:R-:W-:-:S03]  /*06f0*/  FFMA R11, R24, R25, R11 ;  /* 0x00000019180b7223 */ /* 0x004fc6000000000b */
        /* <DEDUP_REMOVED lines=23> */
[----:B------:R-:W-:Y:S01]  /*0870*/  IADD3 R23, PT, PT, R23, 0x10, RZ ;  /* 0x0000001017177810 */ /* 0x000fe20007ffe0ff */
[----:B--2---:R-:W-:Y:S02]  /*0880*/  FFMA R11, R24, R25, R11 ;  /* 0x00000019180b7223 */ /* 0x004fe4000000000b */
[----:B------:R-:W2:Y:S04]  /*0890*/  LD.E R25, desc[UR6][R18.64+0x680] ;  /* 0x0006800612197980 */ /* 0x000ea8000c101900 */
[----:B------:R-:W2:Y:S01]  /*08a0*/  LDG.E R24, desc[UR6][R16.64+0x680] ;  /* 0x0006800610187981 */ /* 0x000ea2000c1e1900 */
[----:B---3--:R-:W-:-:S03]  /*08b0*/  FFMA R26, R26, R27, R11 ;  /* 0x0000001b1a1a7223 */ /* 0x008fc6000000000b */
[----:B------:R-:W3:Y:S04]  /*08c0*/  LD.E R11, desc[UR6][R18.64+0x700] ;  /* 0x00070006120b7980 */ /* 0x000ee8000c101900 */
[----:B------:R-:W3:Y:S01]  /*08d0*/  LDG.E R27, desc[UR6][R16.64+0x700] ;  /* 0x00070006101b7981 */ /* 0x000ee2000c1e1900 */
[----:B------:R-:W-:Y:S02]  /*08e0*/  ISETP.NE.AND P0, PT, R23, R22, PT ;  /* 0x000000161700720c */ /* 0x000fe40003f05270 */
[----:B------:R-:W-:Y:S01]  /*08f0*/  IADD3 R10, PT, PT, R10, 0x200, RZ ;  /* 0x000002000a0a7810 */ /* 0x000fe20007ffe0ff */
[----:B--2---:R-:W-:-:S04]  /*0900*/  FFMA R24, R25, R24, R26 ;  /* 0x0000001819187223 */ /* 0x004fc8000000001a */
[----:B---3--:R-:W-:-:S04]  /*0910*/  FFMA R11, R11, R27, R24 ;  /* 0x0000001b0b0b7223 */ /* 0x008fc80000000018 */
[----:B----4-:R-:W-:Y:S02]  /*0920*/  FFMA R11, R28, R29, R11 ;  /* 0x0000001d1c0b7223 */ /* 0x010fe4000000000b */
[----:B------:R-:W-:Y:S05]  /*0930*/  @P0 BRA `(.L_x_34) ;  /* 0xfffffffc001c0947 */ /* 0x000fea000383ffff */
.L_x_33:
[----:B------:R-:W-:Y:S05]  /*0940*/  BSYNC.RECONVERGENT B4 ;  /* 0x0000000000047941 */ /* 0x000fea0003800200 */
.L_x_32:
[----:B------:R-:W-:Y:S05]  /*0950*/  @!P1 BRA `(.L_x_31) ;  /* 0x00000004003c9947 */ /* 0x000fea0003800000 */
[----:B------:R-:W-:Y:S01]  /*0960*/  ISETP.GE.U32.AND P0, PT, R21, 0x8, PT ;  /* 0x000000081500780c */ /* 0x000fe20003f06070 */
[----:B------:R-:W-:Y:S01]  /*0970*/  BSSY.RECONVERGENT B4, `(.L_x_35) ;  /* 0x0000022000047945 */ /* 0x000fe20003800200 */
[----:B------:R-:W-:-:S04]  /*0980*/  LOP3.LUT R24, R20, 0x7, RZ, 0xc0, !PT ;  /* 0x0000000714187812 */ /* 0x000fc800078ec0ff */
[----:B------:R-:W-:-:S07]  /*0990*/  ISETP.NE.AND P1, PT, R24, RZ, PT ;  /* 0x000000ff1800720c */ /* 0x000fce0003f25270 */
[----:B------:R-:W-:Y:S06]  /*09a0*/  @!P0 BRA `(.L_x_36) ;  /* 0x0000000000788947 */ /* 0x000fec0003800000 */
[----:B------:R-:W0:Y:S01]  /*09b0*/  LDC.64 R18, c[0x0][0x390] ;  /* 0x0000e400ff127b82 */ /* 0x000e220000000a00 */
[----:B------:R-:W-:Y:S01]  /*09c0*/  IADD3 R17, PT, PT, R9, R10, RZ ;  /* 0x0000000a09117210 */ /* 0x000fe20007ffe0ff */
[----:B-----5:R-:W-:-:S04]  /*09d0*/  IMAD.IADD R21, R7, 0x1, R10 ;  /* 0x0000000107157824 */ /* 0x020fc800078e020a */
[----:B------:R-:W-:-:S05]  /*09e0*/  IMAD.WIDE R16, R17, 0x4, R14 ;  /* 0x0000000411107825 */ /* 0x000fca00078e020e */
[----:B------:R-:W2:Y:S04]  /*09f0*/  LD.E R22, desc[UR6][R16.64] ;  /* 0x0000000610167980 */ /* 0x000ea8000c101900 */
[----:B------:R-:W3:Y:S01]  /*0a00*/  LD.E R26, desc[UR6][R16.64+0x80] ;  /* 0x00008006101a7980 */ /* 0x000ee2000c101900 */
[----:B0-----:R-:W-:-:S05]  /*0a10*/  IMAD.WIDE R18, R21, 0x4, R18 ;  /* 0x0000000415127825 */ /* 0x001fca00078e0212 */
[----:B------:R-:W2:Y:S04]  /*0a20*/  LDG.E R21, desc[UR6][R18.64] ;  /* 0x0000000612157981 */ /* 0x000ea8000c1e1900 */
[----:B------:R-:W3:Y:S04]  /*0a30*/  LDG.E R23, desc[UR6][R18.64+0x80] ;  /* 0x0000800612177981 */ /* 0x000ee8000c1e1900 */
[----:B------:R-:W4:Y:S04]  /*0a40*/  LDG.E R25, desc[UR6][R18.64+0x200] ;  /* 0x0002000612197981 */ /* 0x000f28000c1e1900 */
[----:B------:R-:W4:Y:S04]  /*0a50*/  LDG.E R27, desc[UR6][R18.64+0x280] ;  /* 0x00028006121b7981 */ /* 0x000f28000c1e1900 */
[----:B------:R-:W4:Y:S04]  /*0a60*/  LDG.E R28, desc[UR6][R18.64+0x300] ;  /* 0x00030006121c7981 */ /* 0x000f28000c1e1900 */
[----:B------:R-:W4:Y:S01]  /*0a70*/  LDG.E R29, desc[UR6][R18.64+0x380] ;  /* 0x00038006121d7981 */ /* 0x000f22000c1e1900 */
[----:B--2---:R-:W-:-:S03]  /*0a80*/  FFMA R21, R22, R21, R11 ;  /* 0x0000001516157223 */ /* 0x004fc6000000000b */
[----:B------:R-:W2:Y:S04]  /*0a90*/  LD.E R22, desc[UR6][R16.64+0x100] ;  /* 0x0001000610167980 */ /* 0x000ea8000c101900 */
[----:B------:R-:W2:Y:S01]  /*0aa0*/  LDG.E R11, desc[UR6][R18.64+0x100] ;  /* 0x00010006120b7981 */ /* 0x000ea2000c1e1900 */
[----:B---3--:R-:W-:-:S03]  /*0ab0*/  FFMA R21, R26, R23, R21 ;  /* 0x000000171a157223 */ /* 0x008fc60000000015 */
[----:B------:R-:W3:Y:S04]  /*0ac0*/  LD.E R26, desc[UR6][R16.64+0x180] ;  /* 0x00018006101a7980 */ /* 0x000ee8000c101900 */
[----:B------:R-:W3:Y:S01]  /*0ad0*/  LDG.E R23, desc[UR6][R18.64+0x180] ;  /* 0x0001800612177981 */ /* 0x000ee2000c1e1900 */
[----:B--2---:R-:W-:-:S03]  /*0ae0*/  FFMA R21, R22, R11, R21 ;  /* 0x0000000b16157223 */ /* 0x004fc60000000015 */
[----:B------:R-:W4:Y:S04]  /*0af0*/  LD.E R11, desc[UR6][R16.64+0x200] ;  /* 0x00020006100b7980 */ /* 0x000f28000c101900 */
[----:B------:R-:W2:Y:S01]  /*0b00*/  LD.E R22, desc[UR6][R16.64+0x380] ;  /* 0x0003800610167980 */ /* 0x000ea2000c101900 */
[----:B---3--:R-:W-:-:S03]  /*0b10*/  FFMA R26, R26, R23, R21 ;  /* 0x000000171a1a7223 */ /* 0x008fc60000000015 */
[----:B------:R-:W3:Y:S04]  /*0b20*/  LD.E R23, desc[UR6][R16.64+0x280] ;  /* 0x0002800610177980 */ /* 0x000ee8000c101900 */
[----:B------:R-:W2:Y:S01]  /*0b30*/  LD.E R21, desc[UR6][R16.64+0x300] ;  /* 0x0003000610157980 */ /* 0x000ea2000c101900 */
[----:B------:R-:W-:Y:S01]  /*0b40*/  IADD3 R10, PT, PT, R10, 0x100, RZ ;  /* 0x000001000a0a7810 */ /* 0x000fe20007ffe0ff */
[----:B----4-:R-:W-:-:S04]  /*0b50*/  FFMA R26, R11, R25, R26 ;  /* 0x000000190b1a7223 */ /* 0x010fc8000000001a */
[----:B---3--:R-:W-:-:S04]  /*0b60*/  FFMA R26, R23, R27, R26 ;  /* 0x0000001b171a7223 */ /* 0x008fc8000000001a */
[----:B--2---:R-:W-:-:S04]  /*0b70*/  FFMA R21, R21, R28, R26 ;  /* 0x0000001c15157223 */ /* 0x004fc8000000001a */
[----:B------:R-:W-:-:S07]  /*0b80*/  FFMA R11, R22, R29, R21 ;  /* 0x0000001d160b7223 */ /* 0x000fce0000000015 */
.L_x_36:
[----:B------:R-:W-:Y:S05]  /*0b90*/  BSYNC.RECONVERGENT B4 ;  /* 0x0000000000047941 */ /* 0x000fea0003800200 */
.L_x_35:
        /* <DEDUP_REMOVED lines=8> */
[----:B-----5:R-:W-:-:S03]  /*0c20*/  IADD3 R21, PT, PT, R7, R10, RZ ;  /* 0x0000000a07157210 */ /* 0x020fc60007ffe0ff */
[----:B------:R-:W-:-:S05]  /*0c30*/  IMAD.WIDE R16, R17, 0x4, R14 ;  /* 0x0000000411107825 */ /* 0x000fca00078e020e */
[----:B------:R-:W2:Y:S04]  /*0c40*/  LD.E R22, desc[UR6][R16.64] ;  /* 0x0000000610167980 */ /* 0x000ea8000c101900 */
[----:B------:R-:W3:Y:S04]  /*0c50*/  LD.E R25, desc[UR6][R16.64+0x80] ;  /* 0x0000800610197980 */ /* 0x000ee8000c101900 */
[----:B------:R-:W4:Y:S01]  /*0c60*/  LD.E R28, desc[UR6][R16.64+0x180] ;  /* 0x00018006101c7980 */ /* 0x000f22000c101900 */
[----:B0-----:R-:W-:-:S03]  /*0c70*/  IMAD.WIDE R18, R21, 0x4, R18 ;  /* 0x0000000415127825 */ /* 0x001fc600078e0212 */
[----:B------:R-:W4:Y:S04]  /*0c80*/  LD.E R21, desc[UR6][R16.64+0x100] ;  /* 0x0001000610157980 */ /* 0x000f28000c101900 */
[----:B------:R-:W2:Y:S04]  /*0c90*/  LDG.E R23, desc[UR6][R18.64] ;  /* 0x0000000612177981 */ /* 0x000ea8000c1e1900 */
[----:B------:R-:W3:Y:S04]  /*0ca0*/  LDG.E R24, desc[UR6][R18.64+0x80] ;  /* 0x0000800612187981 */ /* 0x000ee8000c1e1900 */
[----:B------:R-:W4:Y:S04]  /*0cb0*/  LDG.E R26, desc[UR6][R18.64+0x100] ;  /* 0x00010006121a7981 */ /* 0x000f28000c1e1900 */
[----:B------:R-:W4:Y:S01]  /*0cc0*/  LDG.E R27, desc[UR6][R18.64+0x180] ;  /* 0x00018006121b7981 */ /* 0x000f22000c1e1900 */
[----:B------:R-:W-:-:S02]  /*0cd0*/  VIADD R10, R10, 0x80 ;  /* 0x000000800a0a7836 */ /* 0x000fc40000000000 */
[----:B--2---:R-:W-:-:S04]  /*0ce0*/  FFMA R22, R22, R23, R11 ;  /* 0x0000001716167223 */ /* 0x004fc8000000000b */
[----:B---3--:R-:W-:-:S04]  /*0cf0*/  FFMA R22, R25, R24, R22 ;  /* 0x0000001819167223 */ /* 0x008fc80000000016 */
[----:B----4-:R-:W-:-:S04]  /*0d00*/  FFMA R21, R21, R26, R22 ;  /* 0x0000001a15157223 */ /* 0x010fc80000000016 */
[----:B------:R-:W-:-:S07]  /*0d10*/  FFMA R11, R28, R27, R21 ;  /* 0x0000001b1c0b7223 */ /* 0x000fce0000000015 */
.L_x_38:
[----:B------:R-:W-:Y:S05]  /*0d20*/  BSYNC.RECONVERGENT B4 ;  /* 0x0000000000047941 */ /* 0x000fea0003800200 */
.L_x_37:
[----:B------:R-:W-:Y:S05]  /*0d30*/  @!P1 BRA `(.L_x_31) ;  /* 0x0000000000449947 */ /* 0x000fea0003800000 */
[----:B------:R-:W0:Y:S01]  /*0d40*/  LDC.64 R16, c[0x0][0x390] ;  /* 0x0000e400ff107b82 */ /* 0x000e220000000a00 */
[-C--:B------:R-:W-:Y:S02]  /*0d50*/  IADD3 R9, PT, PT, R9, R10.reuse, RZ ;  /* 0x0000000a09097210 */ /* 0x080fe40007ffe0ff */
[----:B-----5:R-:W-:-:S03]  /*0d60*/  IADD3 R7, PT, PT, R7, R10, RZ ;  /* 0x0000000a07077210 */ /* 0x020fc60007ffe0ff */
[----:B------:R-:W-:-:S05]  /*0d70*/  IMAD.WIDE R14, R9, 0x4, R14 ;  /* 0x00000004090e7825 */ /* 0x000fca00078e020e */
[----:B------:R-:W2:Y:S01]  /*0d80*/  LD.E R10, desc[UR6][R14.64] ;  /* 0x000000060e0a7980 */ /* 0x000ea2000c101900 */
[----:B0-----:R-:W-:-:S05]  /*0d90*/  IMAD.WIDE R16, R7, 0x4, R16 ;  /* 0x0000000407107825 */ /* 0x001fca00078e0210 */
[----:B------:R-:W2:Y:S01]  /*0da0*/  LDG.E R7, desc[UR6][R16.64] ;  /* 0x0000000610077981 */ /* 0x000ea2000c1e1900 */
[----:B------:R-:W-:Y:S01]  /*0db0*/  ISETP.NE.AND P0, PT, R20, 0x1, PT ;  /* 0x000000011400780c */ /* 0x000fe20003f05270 */
[----:B--2---:R-:W-:-:S12]  /*0dc0*/  FFMA R11, R10, R7, R11 ;  /* 0x000000070a0b7223 */ /* 0x004fd8000000000b */
[----:B------:R-:W-:Y:S05]  /*0dd0*/  @!P0 BRA `(.L_x_31) ;  /* 0x00000000001c8947 */ /* 0x000fea0003800000 */
[----:B------:R-:W-:Y:S01]  /*0de0*/  ISETP.NE.AND P0, PT, R20, 0x2, PT ;  /* 0x000000021400780c */ /* 0x000fe20003f05270 */
[----:B------:R-:W2:Y:S04]  /*0df0*/  LD.E R10, desc[UR6][R14.64+0x80] ;  /* 0x000080060e0a7980 */ /* 0x000ea8000c101900 */
[----:B------:R-:W2:Y:S08]  /*0e00*/  LDG.E R7, desc[UR6][R16.64+0x80] ;  /* 0x0000800610077981 */ /* 0x000eb0000c1e1900 */
[----:B------:R-:W3:Y:S04]  /*0e10*/  @P0 LD.E R18, desc[UR6][R14.64+0x100] ;  /* 0x000100060e120980 */ /* 0x000ee8000c101900 */
[----:B------:R-:W3:Y:S01]  /*0e20*/  @P0 LDG.E R9, desc[UR6][R16.64+0x100] ;  /* 0x0001000610090981 */ /* 0x000ee2000c1e1900 */
[----:B--2---:R-:W-:-:S04]  /*0e30*/  FFMA R11, R10, R7, R11 ;  /* 0x000000070a0b7223 */ /* 0x004fc8000000000b */
[----:B---3--:R-:W-:-:S07]  /*0e40*/  @P0 FFMA R11, R18, R9, R11 ;  /* 0x00000009120b0223 */ /* 0x008fce000000000b */
.L_x_31:
[----:B------:R-:W-:Y:S05]  /*0e50*/  BSYNC.RECONVERGENT B2 ;  /* 0x0000000000027941 */ /* 0x000fea0003800200 */
.L_x_30:
[----:B------:R-:W-:Y:S01]  /*0e60*/  UMOV UR4, 0xffffffff ;  /* 0xffffffff00047882 */ /* 0x000fe20000000000 */
[----:B------:R-:W-:Y:S02]  /*0e70*/  ISETP.NE.AND P0, PT, R2, RZ, PT ;  /* 0x000000ff0200720c */ /* 0x000fe40003f05270 */
[----:B------:R-:W-:Y:S11]  /*0e80*/  BRA.DIV UR4, `(.L_x_39) ;  /* 0x0000001604e87947 */ /* 0x000ff6000b800000 */
[----:B------:R-:W0:Y:S02]  /*0e90*/  SHFL.DOWN PT, R10, R11, 0x10, 0x1f ;  /* 0x0a001f000b0a7f89 */ /* 0x000e2400000e0000 */
[----:B0-----:R-:W-:-:S05]  /*0ea0*/  FADD R10, R10, R11 ;  /* 0x0000000b0a0a7221 */ /* 0x001fca0000000000 */
[----:B-----5:R-:W0:Y:S02]  /*0eb0*/  SHFL.DOWN PT, R7, R10, 0x8, 0x1f ;  /* 0x09001f000a077f89 */ /* 0x020e2400000e0000 */
[----:B0-----:R-:W-:-:S05]  /*0ec0*/  FADD R7, R10, R7 ;  /* 0x000000070a077221 */ /* 0x001fca0000000000 */
[----:B------:R-:W0:Y:S02]  /*0ed0*/  SHFL.DOWN PT, R14, R7, 0x4, 0x1f ;  /* 0x08801f00070e7f89 */ /* 0x000e2400000e0000 */
[----:B0-----:R-:W-:-:S05]  /*0ee0*/  FADD R14, R7, R14 ;  /* 0x0000000e070e7221 */ /* 0x001fca0000000000 */
[----:B------:R-:W0:Y:S02]  /*0ef0*/  SHFL.DOWN PT, R9, R14, 0x2, 0x1f ;  /* 0x08401f000e097f89 */ /* 0x000e2400000e0000 */
[----:B0-----:R-:W-:-:S05]  /*0f00*/  FADD R9, R14, R9 ;  /* 0x000000090e097221 */ /* 0x001fca0000000000 */
[----:B------:R0:W1:Y:S02]  /*0f10*/  SHFL.DOWN PT, R16, R9, 0x1, 0x1f ;  /* 0x08201f0009107f89 */ /* 0x00006400000e0000 */
.L_x_78:
[----:B------:R-:W-:Y:S01]  /*0f20*/  BSSY.RECONVERGENT B2, `(.L_x_40) ;  /* 0x0000009000027945 */ /* 0x000fe20003800200 */
[----:B01----:R-:W-:-:S03]  /*0f30*/  FADD R9, R9, R16 ;  /* 0x0000001009097221 */ /* 0x003fc60000000000 */
[----:B------:R-:W-:Y:S05]  /*0f40*/  @P0 BRA `(.L_x_41) ;  /* 0x0000000000180947 */ /* 0x000fea0003800000 */
[----:B------:R-:W2:Y:S01]  /*0f50*/  LDG.E R5, desc[UR6][R12.64+0x4] ;  /* 0x000004060c057981 */ /* 0x000ea2000c1e1900 */
[----:B------:R-:W0:Y:S01]  /*0f60*/  LDC.64 R10, c[0x0][0x398] ;  /* 0x0000e600ff0a7b82 */ /* 0x000e220000000a00 */
[----:B--2---:R-:W-:-:S05]  /*0f70*/  IADD3 R5, PT, PT, R5, R6, RZ ;  /* 0x0000000605057210 */ /* 0x004fca0007ffe0ff */
[----:B0-----:R-:W-:-:S05]  /*0f80*/  IMAD.WIDE R10, R5, 0x4, R10 ;  /* 0x00000004050a7825 */ /* 0x001fca00078e020a */
[----:B------:R0:W-:Y:S04]  /*0f90*/  REDG.E.ADD.F32.FTZ.RN.STRONG.GPU desc[UR6][R10.64], R9 ;  /* 0x000000090a0079a6 */ /* 0x0001e8000c12f306 */
[----:B------:R0:W5:Y:S02]  /*0fa0*/  LDG.E R5, desc[UR6][R12.64+0xc] ;  /* 0x00000c060c057981 */ /* 0x000164000c1e1900 */
.L_x_41:
[----:B------:R-:W-:Y:S05]  /*0fb0*/  BSYNC.RECONVERGENT B2 ;  /* 0x0000000000027941 */ /* 0x000fea0003800200 */
.L_x_40:
[----:B------:R-:W-:Y:S01]  /*0fc0*/  VIADD R6, R6, 0x1 ;  /* 0x0000000106067836 */ /* 0x000fe20000000000 */
[----:B-----5:R-:W-:-:S04]  /*0fd0*/  VIMNMX R7, PT, PT, R5, R8, PT ;  /* 0x0000000805077248 */ /* 0x020fc80003fe0100 */
[----:B------:R-:W-:-:S13]  /*0fe0*/  ISETP.GT.AND P0, PT, R7, R6, PT ;  /* 0x000000060700720c */ /* 0x000fda0003f04270 */
[----:B------:R-:W-:Y:S05]  /*0ff0*/  @P0 BRA `(.L_x_42) ;  /* 0xfffffff400080947 */ /* 0x000fea000383ffff */
.L_x_29:
[----:B------:R-:W-:Y:S05]  /*1000*/  BSYNC B3 ;  /* 0x0000000000037941 */ /* 0x000fea0003800000 */
.L_x_28:
[----:B------:R-:W-:Y:S05]  /*1010*/  BRA `(.L_x_43) ;  /* 0x0000000800d87947 */ /* 0x000fea0003800000 */
.L_x_27:
[----:B------:R-:W2:Y:S02]  /*1020*/  LDG.E R5, desc[UR6][R12.64+0xc] ;  /* 0x00000c060c057981 */ /* 0x000ea4000c1e1900 */
[----:B--2---:R-:W-:-:S13]  /*1030*/  ISETP.GE.AND P0, PT, R2, R5, PT ;  /* 0x000000050200720c */ /* 0x004fda0003f06270 */
[----:B------:R-:W-:Y:S05]  /*1040*/  @P0 BRA `(.L_x_43) ;  /* 0x0000000800cc0947 */ /* 0x000fea0003800000 */
[----:B------:R-:W-:-:S07]  /*1050*/  MOV R10, R2 ;  /* 0x00000002000a7202 */ /* 0x000fce0000000f00 */
.L_x_55:
[----:B------:R-:W2:Y:S01]  /*1060*/  LDG.E R11, desc[UR6][R12.64+0x14] ;  /* 0x000014060c0b7981 */ /* 0x000ea2000c1e1900 */
[----:B------:R-:W-:Y:S05]  /*1070*/  YIELD ;  /* 0x0000000000007946 */ /* 0x000fea0003800000 */
[----:B------:R-:W-:Y:S01]  /*1080*/  BSSY.RECONVERGENT B2, `(.L_x_44) ;  /* 0x00000a2000027945 */ /* 0x000fe20003800200 */
[----:B0-----:R-:W-:Y:S01]  /*1090*/  HFMA2 R21, -RZ, RZ, 0, 0 ;  /* 0x00000000ff157431 */ /* 0x001fe200000001ff */
[----:B--2---:R-:W-:-:S13]  /*10a0*/  ISETP.GE.AND P0, PT, R11, 0x1, PT ;  /* 0x000000010b00780c */ /* 0x004fda0003f06270 */
[----:B------:R-:W-:Y:S05]  /*10b0*/  @!P0 BRA `(.L_x_45) ;  /* 0x0000000800788947 */ /* 0x000fea0003800000 */
[----:B------:R0:W5:Y:S04]  /*10c0*/  LDG.E R14, desc[UR6][R12.64+0x4] ;  /* 0x000004060c0e7981 */ /* 0x000168000c1e1900 */
[----:B------:R0:W5:Y:S01]  /*10d0*/  LDG.E.64 R6, desc[UR6][R12.64+0x18] ;  /* 0x000018060c067981 */ /* 0x000162000c1e1b00 */
[C---:B------:R-:W-:Y:S01]  /*10e0*/  ISETP.GE.U32.AND P0, PT, R11.reuse, 0x10, PT ;  /* 0x000000100b00780c */ /* 0x040fe20003f06070 */
[----:B------:R-:W-:Y:S01]  /*10f0*/  BSSY.RECONVERGENT B3, `(.L_x_46) ;  /* 0x0000044000037945 */ /* 0x000fe20003800200 */
[C---:B------:R-:W-:Y:S01]  /*1100*/  LOP3.LUT R17, R11.reuse, 0xf, RZ, 0xc0, !PT ;  /* 0x0000000f0b117812 */ /* 0x040fe200078ec0ff */
[----:B------:R-:W-:Y:S01]  /*1110*/  IMAD R15, R11, R10, RZ ;  /* 0x0000000a0b0f7224 */ /* 0x000fe200078e02ff */
[----:B------:R-:W-:Y:S01]  /*1120*/  MOV R21, RZ ;  /* 0x000000ff00157202 */ /* 0x000fe20000000f00 */
[----:B------:R-:W-:Y:S01]  /*1130*/  IMAD.MOV.U32 R16, RZ, RZ, RZ ;  /* 0x000000ffff107224 */ /* 0x000fe200078e00ff */
[----:B------:R-:W-:-:S07]  /*1140*/  ISETP.NE.AND P1, PT, R17, RZ, PT ;  /* 0x000000ff1100720c */ /* 0x000fce0003f25270 */
[----:B0-----:R-:W-:Y:S06]  /*1150*/  @!P0 BRA `(.L_x_47) ;  /* 0x0000000000f48947 */ /* 0x001fec0003800000 */
[----:B------:R-:W0:Y:S01]  /*1160*/  S2R R9, SR_CgaCtaId ;  /* 0x0000000000097919 */ /* 0x000e220000008800 */
[----:B------:R-:W-:Y:S01]  /*1170*/  MOV R18, 0x400 ;  /* 0x0000040000127802 */ /* 0x000fe20000000f00 */
[----:B------:R-:W-:Y:S01]  /*1180*/  HFMA2 R19, -RZ, RZ, 0, 0 ;  /* 0x00000000ff137431 */ /* 0x000fe200000001ff */
[----:B------:R-:W-:Y:S02]  /*1190*/  LOP3.LUT R16, R11, 0x7ffffff0, RZ, 0xc0, !PT ;  /* 0x7ffffff00b107812 */ /* 0x000fe400078ec0ff */
[----:B------:R-:W-:Y:S02]  /*11a0*/  MOV R21, RZ ;  /* 0x000000ff00157202 */ /* 0x000fe40000000f00 */
[----:B0-----:R-:W-:-:S07]  /*11b0*/  LEA R18, R9, R18, 0x18 ;  /* 0x0000001209127211 */ /* 0x001fce00078ec0ff */
.L_x_48:
[----:B------:R-:W-:-:S05]  /*11c0*/  IADD3 R9, PT, PT, R15, R19, RZ ;  /* 0x000000130f097210 */ /* 0x000fca0007ffe0ff */
[----:B-----5:R-:W-:-:S05]  /*11d0*/  IMAD.WIDE R8, R9, 0x4, R6 ;  /* 0x0000000409087825 */ /* 0x020fca00078e0206 */
[----:B------:R-:W2:Y:S04]  /*11e0*/  LD.E R26, desc[UR6][R8.64] ;  /* 0x00000006081a7980 */ /* 0x000ea8000c101900 */
[----:B------:R-:W3:Y:S04]  /*11f0*/  LD.E R24, desc[UR6][R8.64+0x4] ;  /* 0x0000040608187980 */ /* 0x000ee8000c101900 */
[----:B------:R-:W4:Y:S01]  /*1200*/  LD.E R23, desc[UR6][R8.64+0x8] ;  /* 0x0000080608177980 */ /* 0x000f22000c101900 */
[----:B------:R-:W-:-:S03]  /*1210*/  IMAD.IADD R25, R14, 0x1, R19 ;  /* 0x000000010e197824 */ /* 0x000fc600078e0213 */
[----:B------:R-:W4:Y:S02]  /*1220*/  LD.E R22, desc[UR6][R8.64+0xc] ;  /* 0x00000c0608167980 */ /* 0x000f24000c101900 */
[----:B------:R-:W-:-:S05]  /*1230*/  LEA R20, R25, R18, 0x2 ;  /* 0x0000001219147211 */ /* 0x000fca00078e10ff */
[----:B------:R-:W2:Y:S04]  /*1240*/  LDS R25, [R20] ;  /* 0x0000000014197984 */ /* 0x000ea80000000800 */
[----:B------:R-:W-:Y:S01]  /*1250*/  LDS R27, [R20+0x2c] ;  /* 0x00002c00141b7984 */ /* 0x000fe20000000800 */
[----:B--2---:R-:W-:-:S03]  /*1260*/  FFMA R25, R26, R25, R21 ;  /* 0x000000191a197223 */ /* 0x004fc60000000015 */
[----:B------:R-:W2:Y:S04]  /*1270*/  LD.E R21, desc[UR6][R8.64+0x10] ;  /* 0x0000100608157980 */ /* 0x000ea8000c101900 */
[----:B------:R-:W3:Y:S02]  /*1280*/  LDS R26, [R20+0x4] ;  /* 0x00000400141a7984 */ /* 0x000ee40000000800 */
[----:B---3--:R-:W-:Y:S02]  /*1290*/  FFMA R26, R24, R26, R25 ;  /* 0x0000001a181a7223 */ /* 0x008fe40000000019 */
[----:B------:R-:W3:Y:S04]  /*12a0*/  LD.E R24, desc[UR6][R8.64+0x14] ;  /* 0x0000140608187980 */ /* 0x000ee8000c101900 */
[----:B------:R-:W4:Y:S02]  /*12b0*/  LDS R25, [R20+0x8] ;  /* 0x0000080014197984 */ /* 0x000f240000000800 */
[----:B----4-:R-:W-:-:S02]  /*12c0*/  FFMA R25, R23, R25, R26 ;  /* 0x0000001917197223 */ /* 0x010fc4000000001a */
[----:B------:R-:W4:Y:S04]  /*12d0*/  LD.E R23, desc[UR6][R8.64+0x18] ;  /* 0x0000180608177980 */ /* 0x000f28000c101900 */
[----:B------:R-:W0:Y:S02]  /*12e0*/  LDS R26, [R20+0xc] ;  /* 0x00000c00141a7984 */ /* 0x000e240000000800 */
[----:B0-----:R-:W-:Y:S02]  /*12f0*/  FFMA R26, R22, R26, R25 ;  /* 0x0000001a161a7223 */ /* 0x001fe40000000019 */
[----:B------:R-:W2:Y:S04]  /*1300*/  LDS R25, [R20+0x10] ;  /* 0x0000100014197984 */ /* 0x000ea80000000800 */
[----:B------:R-:W4:Y:S01]  /*1310*/  LD.E R22, desc[UR6][R8.64+0x1c] ;  /* 0x00001c0608167980 */ /* 0x000f22000c101900 */
[----:B--2---:R-:W-:-:S03]  /*1320*/  FFMA R25, R21, R25, R26 ;  /* 0x0000001915197223 */ /* 0x004fc6000000001a */
[----:B------:R-:W3:Y:S04]  /*1330*/  LDS R26, [R20+0x14] ;  /* 0x00001400141a7984 */ /* 0x000ee80000000800 */
[----:B------:R-:W2:Y:S01]  /*1340*/  LD.E R21, desc[UR6][R8.64+0x20] ;  /* 0x0000200608157980 */ /* 0x000ea2000c101900 */
[----:B---3--:R-:W-:-:S03]  /*1350*/  FFMA R26, R24, R26, R25 ;  /* 0x0000001a181a7223 */ /* 0x008fc60000000019 */
[----:B------:R-:W3:Y:S04]  /*1360*/  LD.E R24, desc[UR6][R8.64+0x24] ;  /* 0x0000240608187980 */ /* 0x000ee8000c101900 */
[----:B------:R-:W4:Y:S02]  /*1370*/  LDS R25, [R20+0x18] ;  /* 0x0000180014197984 */ /* 0x000f240000000800 */
[----:B----4-:R-:W-:Y:S02]  /*1380*/  FFMA R25, R23, R25, R26 ;  /* 0x0000001917197223 */ /* 0x010fe4000000001a */
[----:B------:R-:W4:Y:S04]  /*1390*/  LD.E R23, desc[UR6][R8.64+0x28] ;  /* 0x0000280608177980 */ /* 0x000f28000c101900 */
[----:B------:R-:W0:Y:S02]  /*13a0*/  LDS R26, [R20+0x1c] ;  /* 0x00001c00141a7984 */ /* 0x000e240000000800 */
[----:B0-----:R-:W-:-:S02]  /*13b0*/  FFMA R22, R22, R26, R25 ;  /* 0x0000001a16167223 */ /* 0x001fc40000000019 */
[----:B------:R-:W2:Y:S02]  /*13c0*/  LDS R25, [R20+0x20] ;  /* 0x0000200014197984 */ /* 0x000ea40000000800 */
[----:B--2---:R-:W-:Y:S02]  /*13d0*/  FFMA R25, R21, R25, R22 ;  /* 0x0000001915197223 */ /* 0x004fe40000000016 */
[----:B------:R-:W3:Y:S04]  /*13e0*/  LDS R22, [R20+0x24] ;  /* 0x0000240014167984 */ /* 0x000ee80000000800 */
[----:B------:R-:W2:Y:S01]  /*13f0*/  LD.E R21, desc[UR6][R8.64+0x2c] ;  /* 0x00002c0608157980 */ /* 0x000ea2000c101900 */
[----:B---3--:R-:W-:-:S03]  /*1400*/  FFMA R26, R24, R22, R25 ;  /* 0x00000016181a7223 */ /* 0x008fc60000000019 */
[----:B------:R-:W4:Y:S04]  /*1410*/  LDS R25, [R20+0x28] ;  /* 0x0000280014197984 */ /* 0x000f280000000800 */
[----:B------:R-:W3:Y:S04]  /*1420*/  LD.E R22, desc[UR6][R8.64+0x30] ;  /* 0x0000300608167980 */ /* 0x000ee8000c101900 */
[----:B------:R-:W3:Y:S01]  /*1430*/  LD.E R24, desc[UR6][R8.64+0x34] ;  /* 0x0000340608187980 */ /* 0x000ee2000c101900 */
[----:B----4-:R-:W-:-:S03]  /*1440*/  FFMA R26, R23, R25, R26 ;  /* 0x00000019171a7223 */ /* 0x010fc6000000001a */
[----:B------:R-:W4:Y:S04]  /*1450*/  LD.E R23, desc[UR6][R8.64+0x38] ;  /* 0x0000380608177980 */ /* 0x000f28000c101900 */
[----:B------:R-:W4:Y:S01]  /*1460*/  LD.E R25, desc[UR6][R8.64+0x3c] ;  /* 0x00003c0608197980 */ /* 0x000f22000c101900 */
[----:B------:R-:W-:-:S04]  /*1470*/  IADD3 R19, PT, PT, R19, 0x10, RZ ;  /* 0x0000001013137810 */ /* 0x000fc80007ffe0ff */
[----:B------:R-:W-:Y:S01]  /*1480*/  ISETP.NE.AND P0, PT, R19, R16, PT ;  /* 0x000000101300720c */ /* 0x000fe20003f05270 */
[----:B--2---:R-:W-:Y:S02]  /*1490*/  FFMA R21, R21, R27, R26 ;  /* 0x0000001b15157223 */ /* 0x004fe4000000001a */
[----:B------:R-:W3:Y:S04]  /*14a0*/  LDS R26, [R20+0x30] ;  /* 0x00003000141a7984 */ /* 0x000ee80000000800 */
[----:B------:R-:W0:Y:S01]  /*14b0*/  LDS R27, [R20+0x34] ;  /* 0x00003400141b7984 */ /* 0x000e220000000800 */
[----:B---3--:R-:W-:-:S03]  /*14c0*/  FFMA R21, R22, R26, R21 ;  /* 0x0000001a16157223 */ /* 0x008fc60000000015 */
[----:B------:R-:W4:Y:S04]  /*14d0*/  LDS R22, [R20+0x38] ;  /* 0x0000380014167984 */ /* 0x000f280000000800 */
[----:B------:R-:W1:Y:S01]  /*14e0*/  LDS R26, [R20+0x3c] ;  /* 0x00003c00141a7984 */ /* 0x000e620000000800 */
[----:B0-----:R-:W-:-:S04]  /*14f0*/  FFMA R24, R24, R27, R21 ;  /* 0x0000001b18187223 */ /* 0x001fc80000000015 */
[----:B----4-:R-:W-:-:S04]  /*1500*/  FFMA R22, R23, R22, R24 ;  /* 0x0000001617167223 */ /* 0x010fc80000000018 */
[----:B-1----:R-:W-:Y:S01]  /*1510*/  FFMA R21, R25, R26, R22 ;  /* 0x0000001a19157223 */ /* 0x002fe20000000016 */
[----:B------:R-:W-:Y:S06]  /*1520*/  @P0 BRA `(.L_x_48) ;  /* 0xfffffffc00240947 */ /* 0x000fec000383ffff */
.L_x_47:
[----:B------:R-:W-:Y:S05]  /*1530*/  BSYNC.RECONVERGENT B3 ;  /* 0x0000000000037941 */ /* 0x000fea0003800200 */
.L_x_46:
[----:B------:R-:W-:Y:S05]  /*1540*/  @!P1 BRA `(.L_x_45) ;  /* 0x0000000400549947 */ /* 0x000fea0003800000 */
[----:B------:R-:W-:Y:S01]  /*1550*/  ISETP.GE.U32.AND P0, PT, R17, 0x8, PT ;  /* 0x000000081100780c */ /* 0x000fe20003f06070 */
[----:B------:R-:W-:Y:S01]  /*1560*/  BSSY.RECONVERGENT B3, `(.L_x_49) ;  /* 0x0000024000037945 */ /* 0x000fe20003800200 */
[----:B------:R-:W-:-:S04]  /*1570*/  LOP3.LUT R25, R11, 0x7, RZ, 0xc0, !PT ;  /* 0x000000070b197812 */ /* 0x000fc800078ec0ff */
[----:B------:R-:W-:-:S07]  /*1580*/  ISETP.NE.AND P1, PT, R25, RZ, PT ;  /* 0x000000ff1900720c */ /* 0x000fce0003f25270 */
[----:B------:R-:W-:Y:S06]  /*1590*/  @!P0 BRA `(.L_x_50) ;  /* 0x0000000000808947 */ /* 0x000fec0003800000 */
[----:B------:R-:W-:-:S05]  /*15a0*/  IADD3 R9, PT, PT, R15, R16, RZ ;  /* 0x000000100f097210 */ /* 0x000fca0007ffe0ff */
[----:B-----5:R-:W-:-:S05]  /*15b0*/  IMAD.WIDE R8, R9, 0x4, R6 ;  /* 0x0000000409087825 */ /* 0x020fca00078e0206 */
[----:B------:R-:W2:Y:S04]  /*15c0*/  LD.E R24, desc[UR6][R8.64] ;  /* 0x0000000608187980 */ /* 0x000ea8000c101900 */
[----:B------:R-:W3:Y:S01]  /*15d0*/  LD.E R18, desc[UR6][R8.64+0x4] ;  /* 0x0000040608127980 */ /* 0x000ee2000c101900 */
[----:B------:R-:W0:Y:S01]  /*15e0*/  S2UR UR5, SR_CgaCtaId ;  /* 0x00000000000579c3 */ /* 0x000e220000008800 */
[----:B------:R-:W-:Y:S01]  /*15f0*/  UMOV UR4, 0x400 ;  /* 0x0000040000047882 */ /* 0x000fe20000000000 */
[----:B------:R-:W-:Y:S01]  /*1600*/  IMAD.IADD R19, R14, 0x1, R16 ;  /* 0x000000010e137824 */ /* 0x000fe200078e0210 */
[----:B------:R-:W4:Y:S04]  /*1610*/  LD.E R17, desc[UR6][R8.64+0x8] ;  /* 0x0000080608117980 */ /* 0x000f28000c101900 */
[----:B------:R-:W4:Y:S04]  /*1620*/  LD.E R22, desc[UR6][R8.64+0xc] ;  /* 0x00000c0608167980 */ /* 0x000f28000c101900 */
[----:B------:R-:W4:Y:S04]  /*1630*/  LD.E R23, desc[UR6][R8.64+0x10] ;  /* 0x0000100608177980 */ /* 0x000f28000c101900 */
[----:B------:R-:W4:Y:S01]  /*1640*/  LD.E R20, desc[UR6][R8.64+0x14] ;  /* 0x0000140608147980 */ /* 0x000f22000c101900 */
[----:B0-----:R-:W-:-:S06]  /*1650*/  ULEA UR4, UR5, UR4, 0x18 ;  /* 0x0000000405047291 */ /* 0x001fcc000f8ec0ff */
[----:B------:R-:W-:-:S05]  /*1660*/  LEA R19, R19, UR4, 0x2 ;  /* 0x0000000413137c11 */ /* 0x000fca000f8e10ff */
[----:B------:R-:W2:Y:S02]  /*1670*/  LDS R26, [R19] ;  /* 0x00000000131a7984 */ /* 0x000ea40000000800 */
[----:B--2---:R-:W-:Y:S02]  /*1680*/  FFMA R27, R24, R26, R21 ;  /* 0x0000001a181b7223 */ /* 0x004fe40000000015 */
[----:B------:R-:W2:Y:S04]  /*1690*/  LD.E R21, desc[UR6][R8.64+0x18] ;  /* 0x0000180608157980 */ /* 0x000ea8000c101900 */
[----:B------:R-:W2:Y:S04]  /*16a0*/  LD.E R24, desc[UR6][R8.64+0x1c] ;  /* 0x00001c0608187980 */ /* 0x000ea8000c101900 */
[----:B------:R-:W3:Y:S02]  /*16b0*/  LDS R26, [R19+0x4] ;  /* 0x00000400131a7984 */ /* 0x000ee40000000800 */
[----:B---3--:R-:W-:-:S02]  /*16c0*/  FFMA R18, R18, R26, R27 ;  /* 0x0000001a12127223 */ /* 0x008fc4000000001b */
[----:B------:R-:W4:Y:S04]  /*16d0*/  LDS R26, [R19+0x8] ;  /* 0x00000800131a7984 */ /* 0x000f280000000800 */
[----:B------:R-:W0:Y:S01]  /*16e0*/  LDS R27, [R19+0xc] ;  /* 0x00000c00131b7984 */ /* 0x000e220000000800 */
[----:B----4-:R-:W-:-:S03]  /*16f0*/  FFMA R17, R17, R26, R18 ;  /* 0x0000001a11117223 */ /* 0x010fc60000000012 */
[----:B------:R-:W1:Y:S04]  /*1700*/  LDS R18, [R19+0x10] ;  /* 0x0000100013127984 */ /* 0x000e680000000800 */
[----:B------:R-:W3:Y:S01]  /*1710*/  LDS R26, [R19+0x14] ;  /* 0x00001400131a7984 */ /* 0x000ee20000000800 */
[----:B0-----:R-:W-:-:S03]  /*1720*/  FFMA R22, R22, R27, R17 ;  /* 0x0000001b16167223 */ /* 0x001fc60000000011 */
[----:B------:R-:W2:Y:S04]  /*1730*/  LDS R17, [R19+0x18] ;  /* 0x0000180013117984 */ /* 0x000ea80000000800 */
[----:B------:R-:W0:Y:S01]  /*1740*/  LDS R27, [R19+0x1c] ;  /* 0x00001c00131b7984 */ /* 0x000e220000000800 */
[----:B------:R-:W-:Y:S01]  /*1750*/  IADD3 R16, PT, PT, R16, 0x8, RZ ;  /* 0x0000000810107810 */ /* 0x000fe20007ffe0ff */
[----:B-1----:R-:W-:-:S04]  /*1760*/  FFMA R23, R23, R18, R22 ;  /* 0x0000001217177223 */ /* 0x002fc80000000016 */
[----:B---3--:R-:W-:-:S04]  /*1770*/  FFMA R20, R20, R26, R23 ;  /* 0x0000001a14147223 */ /* 0x008fc80000000017 */
[----:B--2---:R-:W-:-:S04]  /*1780*/  FFMA R21, R21, R17, R20 ;  /* 0x0000001115157223 */ /* 0x004fc80000000014 */
[----:B0-----:R-:W-:-:S07]  /*1790*/  FFMA R21, R24, R27, R21 ;  /* 0x0000001b18157223 */ /* 0x001fce0000000015 */
.L_x_50:
[----:B------:R-:W-:Y:S05]  /*17a0*/  BSYNC.RECONVERGENT B3 ;  /* 0x0000000000037941 */ /* 0x000fea0003800200 */
.L_x_49:
        /* <DEDUP_REMOVED lines=9> */
[----:B------:R-:W3:Y:S04]  /*1840*/  LD.E R23, desc[UR6][R8.64+0x4] ;  /* 0x0000040608177980 */ /* 0x000ee8000c101900 */
[----:B------:R-:W4:Y:S04]  /*1850*/  LD.E R25, desc[UR6][R8.64+0x8] ;  /* 0x0000080608197980 */ /* 0x000f28000c101900 */
[----:B------:R-:W4:Y:S01]  /*1860*/  LD.E R27, desc[UR6][R8.64+0xc] ;  /* 0x00000c06081b7980 */ /* 0x000f22000c101900 */
[----:B------:R-:W0:Y:S01]  /*1870*/  S2UR UR5, SR_CgaCtaId ;  /* 0x00000000000579c3 */ /* 0x000e220000008800 */
[----:B------:R-:W-:Y:S01]  /*1880*/  UMOV UR4, 0x400 ;  /* 0x0000040000047882 */ /* 0x000fe20000000000 */
[----:B------:R-:W-:Y:S01]  /*1890*/  IADD3 R17, PT, PT, R14, R16, RZ ;  /* 0x000000100e117210 */ /* 0x000fe20007ffe0ff */
[----:B------:R-:W-:Y:S01]  /*18a0*/  VIADD R16, R16, 0x4 ;  /* 0x0000000410107836 */ /* 0x000fe20000000000 */
[----:B0-----:R-:W-:-:S06]  /*18b0*/  ULEA UR4, UR5, UR4, 0x18 ;  /* 0x0000000405047291 */ /* 0x001fcc000f8ec0ff */
[----:B------:R-:W-:-:S05]  /*18c0*/  LEA R17, R17, UR4, 0x2 ;  /* 0x0000000411117c11 */ /* 0x000fca000f8e10ff */
[----:B------:R-:W2:Y:S04]  /*18d0*/  LDS R19, [R17] ;  /* 0x0000000011137984 */ /* 0x000ea80000000800 */
[----:B------:R-:W3:Y:S04]  /*18e0*/  LDS R20, [R17+0x4] ;  /* 0x0000040011147984 */ /* 0x000ee80000000800 */
[----:B------:R-:W4:Y:S04]  /*18f0*/  LDS R22, [R17+0x8] ;  /* 0x0000080011167984 */ /* 0x000f280000000800 */
[----:B------:R-:W0:Y:S01]  /*1900*/  LDS R24, [R17+0xc] ;  /* 0x00000c0011187984 */ /* 0x000e220000000800 */
[----:B--2---:R-:W-:-:S04]  /*1910*/  FFMA R18, R18, R19, R21 ;  /* 0x0000001312127223 */ /* 0x004fc80000000015 */
[----:B---3--:R-:W-:-:S04]  /*1920*/  FFMA R18, R23, R20, R18 ;  /* 0x0000001417127223 */ /* 0x008fc80000000012 */
[----:B----4-:R-:W-:-:S04]  /*1930*/  FFMA R18, R25, R22, R18 ;  /* 0x0000001619127223 */ /* 0x010fc80000000012 */
[----:B0-----:R-:W-:-:S07]  /*1940*/  FFMA R21, R27, R24, R18 ;  /* 0x000000181b157223 */ /* 0x001fce0000000012 */
.L_x_52:
[----:B------:R-:W-:Y:S05]  /*1950*/  BSYNC.RECONVERGENT B3 ;  /* 0x0000000000037941 */ /* 0x000fea0003800200 */
.L_x_51:
[----:B------:R-:W-:Y:S05]  /*1960*/  @!P1 BRA `(.L_x_45) ;  /* 0x00000000004c9947 */ /* 0x000fea0003800000 */
[----:B------:R-:W-:-:S05]  /*1970*/  IADD3 R15, PT, PT, R15, R16, RZ ;  /* 0x000000100f0f7210 */ /* 0x000fca0007ffe0ff */
[----:B-----5:R-:W-:-:S05]  /*1980*/  IMAD.WIDE R6, R15, 0x4, R6 ;  /* 0x000000040f067825 */ /* 0x020fca00078e0206 */
[----:B------:R-:W2:Y:S01]  /*1990*/  LD.E R8, desc[UR6][R6.64] ;  /* 0x0000000606087980 */ /* 0x000ea2000c101900 */
[----:B------:R-:W0:Y:S01]  /*19a0*/  S2UR UR5, SR_CgaCtaId ;  /* 0x00000000000579c3 */ /* 0x000e220000008800 */
[----:B------:R-:W-:Y:S01]  /*19b0*/  UMOV UR4, 0x400 ;  /* 0x0000040000047882 */ /* 0x000fe20000000000 */
[----:B------:R-:W-:Y:S02]  /*19c0*/  IADD3 R14, PT, PT, R14, R16, RZ ;  /* 0x000000100e0e7210 */ /* 0x000fe40007ffe0ff */
[----:B------:R-:W-:Y:S01]  /*19d0*/  ISETP.NE.AND P0, PT, R11, 0x1, PT ;  /* 0x000000010b00780c */ /* 0x000fe20003f05270 */
[----:B0-----:R-:W-:-:S06]  /*19e0*/  ULEA UR4, UR5, UR4, 0x18 ;  /* 0x0000000405047291 */ /* 0x001fcc000f8ec0ff */
[----:B------:R-:W-:-:S05]  /*19f0*/  LEA R15, R14, UR4, 0x2 ;  /* 0x000000040e0f7c11 */ /* 0x000fca000f8e10ff */
[----:B------:R-:W2:Y:S02]  /*1a00*/  LDS R9, [R15] ;  /* 0x000000000f097984 */ /* 0x000ea40000000800 */
[----:B--2---:R-:W-:Y:S01]  /*1a10*/  FFMA R21, R8, R9, R21 ;  /* 0x0000000908157223 */ /* 0x004fe20000000015 */
[----:B------:R-:W-:Y:S06]  /*1a20*/  @!P0 BRA `(.L_x_45) ;  /* 0x00000000001c8947 */ /* 0x000fec0003800000 */
[----:B------:R-:W-:Y:S01]  /*1a30*/  ISETP.NE.AND P0, PT, R11, 0x2, PT ;  /* 0x000000020b00780c */ /* 0x000fe20003f05270 */
[----:B------:R-:W2:Y:S04]  /*1a40*/  LD.E R8, desc[UR6][R6.64+0x4] ;  /* 0x0000040606087980 */ /* 0x000ea8000c101900 */
[----:B------:R-:W2:Y:S08]  /*1a50*/  LDS R9, [R15+0x4] ;  /* 0x000004000f097984 */ /* 0x000eb00000000800 */
[----:B------:R-:W3:Y:S04]  /*1a60*/  @P0 LD.E R14, desc[UR6][R6.64+0x8] ;  /* 0x00000806060e0980 */ /* 0x000ee8000c101900 */
[----:B------:R-:W3:Y:S01]  /*1a70*/  @P0 LDS R11, [R15+0x8] ;  /* 0x000008000f0b0984 */ /* 0x000ee20000000800 */
[----:B--2---:R-:W-:-:S04]  /*1a80*/  FFMA R21, R8, R9, R21 ;  /* 0x0000000908157223 */ /* 0x004fc80000000015 */
[----:B---3--:R-:W-:-:S07]  /*1a90*/  @P0 FFMA R21, R14, R11, R21 ;  /* 0x0000000b0e150223 */ /* 0x008fce0000000015 */
.L_x_45:
[----:B------:R-:W-:Y:S05]  /*1aa0*/  BSYNC.RECONVERGENT B2 ;  /* 0x0000000000027941 */ /* 0x000fea0003800200 */
.L_x_44:
[----:B------:R-:W-:Y:S01]  /*1ab0*/  FSETP.NEU.AND P0, PT, R21, RZ, PT ;  /* 0x000000ff1500720b */ /* 0x000fe20003f0d000 */
[----:B------:R-:W-:-:S12]  /*1ac0*/  BSSY.RECONVERGENT B2, `(.L_x_53) ;  /* 0x0000008000027945 */ /* 0x000fd80003800200 */
[----:B------:R-:W-:Y:S05]  /*1ad0*/  @!P0 BRA `(.L_x_54) ;  /* 0x0000000000188947 */ /* 0x000fea0003800000 */
[----:B------:R-:W2:Y:S01]  /*1ae0*/  LDG.E R5, desc[UR6][R12.64+0x4] ;  /* 0x000004060c057981 */ /* 0x000ea2000c1e1900 */
[----:B-----5:R-:W0:Y:S01]  /*1af0*/  LDC.64 R6, c[0x0][0x398] ;  /* 0x0000e600ff067b82 */ /* 0x020e220000000a00 */
[----:B--2---:R-:W-:-:S05]  /*1b00*/  IADD3 R5, PT, PT, R5, R10, RZ ;  /* 0x0000000a05057210 */ /* 0x004fca0007ffe0ff */
[----:B0-----:R-:W-:-:S05]  /*1b10*/  IMAD.WIDE R6, R5, 0x4, R6 ;  /* 0x0000000405067825 */ /* 0x001fca00078e0206 */
[----:B------:R0:W-:Y:S04]  /*1b20*/  REDG.E.ADD.F32.FTZ.RN.STRONG.GPU desc[UR6][R6.64], R21 ;  /* 0x00000015060079a6 */ /* 0x0001e8000c12f306 */
[----:B------:R0:W5:Y:S02]  /*1b30*/  LDG.E R5, desc[UR6][R12.64+0xc] ;  /* 0x00000c060c057981 */ /* 0x000164000c1e1900 */
.L_x_54:
[----:B------:R-:W-:Y:S05]  /*1b40*/  BSYNC.RECONVERGENT B2 ;  /* 0x0000000000027941 */ /* 0x000fea0003800200 */
.L_x_53:
[----:B------:R-:W-:-:S05]  /*1b50*/  IMAD.IADD R10, R0, 0x1, R10 ;  /* 0x00000001000a7824 */ /* 0x000fca00078e020a */
[----:B-----5:R-:W-:-:S13]  /*1b60*/  ISETP.GE.AND P0, PT, R10, R5, PT ;  /* 0x000000050a00720c */ /* 0x020fda0003f06270 */
[----:B------:R-:W-:Y:S05]  /*1b70*/  @!P0 BRA `(.L_x_55) ;  /* 0xfffffff400388947 */ /* 0x000fea000383ffff */
.L_x_43:
[----:B------:R-:W-:Y:S05]  /*1b80*/  BSYNC B1 ;  /* 0x0000000000017941 */ /* 0x000fea0003800000 */
.L_x_26:
[----:B------:R-:W-:Y:S05]  /*1b90*/  BRA `(.L_x_56) ;  /* 0x0000000800607947 */ /* 0x000fea0003800000 */
.L_x_25:
[----:B------:R-:W2:Y:S01]  /*1ba0*/  LDG.E R20, desc[UR6][R12.64+0xc] ;  /* 0x00000c060c147981 */ /* 0x000ea2000c1e1900 */
[----:B------:R-:W-:Y:S01]  /*1bb0*/  BSSY.RECONVERGENT B2, `(.L_x_57) ;  /* 0x0000082000027945 */ /* 0x000fe20003800200 */
[----:B------:R-:W-:Y:S02]  /*1bc0*/  MOV R19, RZ ;  /* 0x000000ff00137202 */ /* 0x000fe40000000f00 */
[----:B--2---:R-:W-:-:S13]  /*1bd0*/  ISETP.GE.AND P0, PT, R2, R20, PT ;  /* 0x000000140200720c */ /* 0x004fda0003f06270 */
[----:B------:R-:W-:Y:S05]  /*1be0*/  @P0 BRA `(.L_x_58) ;  /* 0x0000000400f80947 */ /* 0x000fea0003800000 */
[----:B------:R-:W2:Y:S01]  /*1bf0*/  LDG.E R18, desc[UR6][R12.64+0x14] ;  /* 0x000014060c127981 */ /* 0x000ea2000c1e1900 */
[----:B------:R-:W-:Y:S01]  /*1c00*/  HFMA2 R19, -RZ, RZ, 0, 0 ;  /* 0x00000000ff137431 */ /* 0x000fe200000001ff */
[----:B------:R-:W-:Y:S02]  /*1c10*/  MOV R17, R2 ;  /* 0x0000000200117202 */ /* 0x000fe40000000f00 */
[C---:B--2---:R-:W-:Y:S02]  /*1c20*/  LOP3.LUT R16, R18.reuse, 0xf, RZ, 0xc0, !PT ;  /* 0x0000000f12107812 */ /* 0x044fe400078ec0ff */
[C---:B------:R-:W-:Y:S02]  /*1c30*/  LOP3.LUT R15, R18.reuse, 0x7ffffff0, RZ, 0xc0, !PT ;  /* 0x7ffffff0120f7812 */ /* 0x040fe400078ec0ff */
[C---:B------:R-:W-:Y:S02]  /*1c40*/  LOP3.LUT R14, R18.reuse, 0x7, RZ, 0xc0, !PT ;  /* 0x00000007120e7812 */ /* 0x040fe400078ec0ff */
[----:B------:R-:W-:-:S07]  /*1c50*/  LOP3.LUT R5, R18, 0x3, RZ, 0xc0, !PT ;  /* 0x0000000312057812 */ /* 0x000fce00078ec0ff */
.L_x_69:
[----:B------:R-:W-:Y:S01]  /*1c60*/  ISETP.GE.AND P0, PT, R18, 0x1, PT ;  /* 0x000000011200780c */ /* 0x000fe20003f06270 */
[----:B------:R-:W-:-:S12]  /*1c70*/  BSSY.RECONVERGENT B1, `(.L_x_59) ;  /* 0x0000072000017945 */ /* 0x000fd80003800200 */
[----:B0----5:R-:W-:Y:S05]  /*1c80*/  @!P0 BRA `(.L_x_60) ;  /* 0x0000000400c08947 */ /* 0x021fea0003800000 */
[----:B------:R-:W2:Y:S01]  /*1c90*/  LDG.E R6, desc[UR6][R12.64+0x8] ;  /* 0x000008060c067981 */ /* 0x000ea2000c1e1900 */
[----:B------:R-:W0:Y:S01]  /*1ca0*/  LDC.64 R8, c[0x0][0x390] ;  /* 0x0000e400ff087b82 */ /* 0x000e220000000a00 */
[----:B------:R-:W-:Y:S01]  /*1cb0*/  ISETP.GE.AND P0, PT, R18, 0x10, PT ;  /* 0x000000101200780c */ /* 0x000fe20003f06270 */
[----:B--2---:R-:W-:-:S04]  /*1cc0*/  IMAD.IADD R7, R6, 0x1, R17 ;  /* 0x0000000106077824 */ /* 0x004fc800078e0211 */
[----:B0-----:R-:W-:Y:S02]  /*1cd0*/  IMAD.WIDE R8, R7, 0x4, R8 ;  /* 0x0000000407087825 */ /* 0x001fe400078e0208 */
[----:B------:R0:W5:Y:S04]  /*1ce0*/  LDG.E.64 R6, desc[UR6][R12.64+0x18] ;  /* 0x000018060c067981 */ /* 0x000168000c1e1b00 */
[----:B------:R0:W5:Y:S01]  /*1cf0*/  LDG.E R22, desc[UR6][R8.64] ;  /* 0x0000000608167981 */ /* 0x000162000c1e1900 */
[----:B------:R-:W-:Y:S01]  /*1d00*/  BSSY.RECONVERGENT B3, `(.L_x_61) ;  /* 0x0000031000037945 */ /* 0x000fe20003800200 */
[----:B------:R-:W-:Y:S02]  /*1d10*/  HFMA2 R10, -RZ, RZ, 0, 0 ;  /* 0x00000000ff0a7431 */ /* 0x000fe400000001ff */
[----:B------:R-:W-:Y:S01]  /*1d20*/  IMAD R21, R18, R17, RZ ;  /* 0x0000001112157224 */ /* 0x000fe200078e02ff */
[----:B------:R-:W-:Y:S06]  /*1d30*/  @!P0 BRA `(.L_x_62) ;  /* 0x0000000000b48947 */ /* 0x000fec0003800000 */
[----:B0----5:R-:W-:Y:S01]  /*1d40*/  IADD3 R8, P0, PT, R6, 0x20, RZ ;  /* 0x0000002006087810 */ /* 0x021fe20007f1e0ff */
[----:B------:R-:W-:Y:S01]  /*1d50*/  BSSY.RECONVERGENT B4, `(.L_x_63) ;  /* 0x000002a000047945 */ /* 0x000fe20003800200 */
[----:B------:R-:W-:Y:S02]  /*1d60*/  LOP3.LUT R24, R18, 0x7ffffff0, RZ, 0xc0, !PT ;  /* 0x7ffffff012187812 */ /* 0x000fe400078ec0ff */
[----:B------:R-:W-:Y:S01]  /*1d70*/  MOV R23, R21 ;  /* 0x0000001500177202 */ /* 0x000fe20000000f00 */
[----:B------:R-:W-:Y:S01]  /*1d80*/  IMAD.X R9, RZ, RZ, R7, P0 ;  /* 0x000000ffff097224 */ /* 0x000fe200000e0607 */
[----:B------:R-:W-:-:S07]  /*1d90*/  IADD3 R24, PT, PT, -R24, RZ, RZ ;  /* 0x000000ff18187210 */ /* 0x000fce0007ffe1ff */
.L_x_64:
[----:B------:R-:W-:-:S05]  /*1da0*/  IMAD.WIDE R10, R23, 0x4, R8 ;  /* 0x00000004170a7825 */ /* 0x000fca00078e0208 */
[----:B------:R-:W2:Y:S04]  /*1db0*/  LD.E R26, desc[UR6][R10.64+-0x20] ;  /* 0xffffe0060a1a7980 */ /* 0x000ea8000c101900 */
[----:B------:R-:W3:Y:S04]  /*1dc0*/  LD.E R25, desc[UR6][R10.64+-0x1c] ;  /* 0xffffe4060a197980 */ /* 0x000ee8000c101900 */
[----:B------:R-:W4:Y:S04]  /*1dd0*/  LD.E R27, desc[UR6][R10.64+-0x14] ;  /* 0xffffec060a1b7980 */ /* 0x000f28000c101900 */
[----:B------:R-:W5:Y:S01]  /*1de0*/  LD.E R28, desc[UR6][R10.64+0x1c] ;  /* 0x00001c060a1c7980 */ /* 0x000f62000c101900 */
[----:B--2---:R-:W-:-:S03]  /*1df0*/  FFMA R29, R22, R26, R19 ;  /* 0x0000001a161d7223 */ /* 0x004fc60000000013 */
[----:B------:R-:W2:Y:S04]  /*1e00*/  LD.E R26, desc[UR6][R10.64+-0x18] ;  /* 0xffffe8060a1a7980 */ /* 0x000ea8000c101900 */
[----:B------:R-:W5:Y:S01]  /*1e10*/  LD.E R19, desc[UR6][R10.64+-0x10] ;  /* 0xfffff0060a137980 */ /* 0x000f62000c101900 */
[----:B---3--:R-:W-:-:S04]  /*1e20*/  FFMA R25, R22, R25, R29 ;  /* 0x0000001916197223 */ /* 0x008fc8000000001d */
[C---:B--2---:R-:W-:Y:S02]  /*1e30*/  FFMA R26, R22.reuse, R26, R25 ;  /* 0x0000001a161a7223 */ /* 0x044fe40000000019 */
[----:B------:R-:W2:Y:S02]  /*1e40*/  LD.E R25, desc[UR6][R10.64+-0xc] ;  /* 0xfffff4060a197980 */ /* 0x000ea4000c101900 */
[C---:B----4-:R-:W-:Y:S02]  /*1e50*/  FFMA R26, R22.reuse, R27, R26 ;  /* 0x0000001b161a7223 */ /* 0x050fe4000000001a */
[----:B------:R-:W3:Y:S02]  /*1e60*/  LD.E R27, desc[UR6][R10.64+-0x4] ;  /* 0xfffffc060a1b7980 */ /* 0x000ee4000c101900 */
[C---:B-----5:R-:W-:Y:S02]  /*1e70*/  FFMA R29, R22.reuse, R19, R26 ;  /* 0x00000013161d7223 */ /* 0x060fe4000000001a */
[----:B------:R-:W4:Y:S04]  /*1e80*/  LD.E R26, desc[UR6][R10.64+-0x8] ;  /* 0xfffff8060a1a7980 */ /* 0x000f28000c101900 */
[----:B------:R-:W5:Y:S01]  /*1e90*/  LD.E R19, desc[UR6][R10.64] ;  /* 0x000000060a137980 */ /* 0x000f62000c101900 */
[----:B--2---:R-:W-:-:S04]  /*1ea0*/  FFMA R25, R22, R25, R29 ;  /* 0x0000001916197223 */ /* 0x004fc8000000001d */
[C---:B----4-:R-:W-:Y:S02]  /*1eb0*/  FFMA R26, R22.reuse, R26, R25 ;  /* 0x0000001a161a7223 */ /* 0x050fe40000000019 */
[----:B------:R-:W2:Y:S02]  /*1ec0*/  LD.E R25, desc[UR6][R10.64+0x4] ;  /* 0x000004060a197980 */ /* 0x000ea4000c101900 */
[C---:B---3--:R-:W-:Y:S02]  /*1ed0*/  FFMA R26, R22.reuse, R27, R26 ;  /* 0x0000001b161a7223 */ /* 0x048fe4000000001a */
[----:B------:R-:W3:Y:S02]  /*1ee0*/  LD.E R27, desc[UR6][R10.64+0xc] ;  /* 0x00000c060a1b7980 */ /* 0x000ee4000c101900 */
[C---:B-----5:R-:W-:Y:S02]  /*1ef0*/  FFMA R29, R22.reuse, R19, R26 ;  /* 0x00000013161d7223 */ /* 0x060fe4000000001a */
[----:B------:R-:W4:Y:S04]  /*1f00*/  LD.E R26, desc[UR6][R10.64+0x8] ;  /* 0x000008060a1a7980 */ /* 0x000f28000c101900 */
[----:B------:R-:W5:Y:S01]  /*1f10*/  LD.E R19, desc[UR6][R10.64+0x10] ;  /* 0x000010060a137980 */ /* 0x000f62000c101900 */
[----:B--2---:R-:W-:-:S04]  /*1f20*/  FFMA R25, R22, R25, R29 ;  /* 0x0000001916197223 */ /* 0x004fc8000000001d */
[C---:B----4-:R-:W-:Y:S02]  /*1f30*/  FFMA R26, R22.reuse, R26, R25 ;  /* 0x0000001a161a7223 */ /* 0x050fe40000000019 */
[----:B------:R-:W2:Y:S02]  /*1f40*/  LD.E R25, desc[UR6][R10.64+0x14] ;  /* 0x000014060a197980 */ /* 0x000ea4000c101900 */
[----:B---3--:R-:W-:-:S04]  /*1f50*/  FFMA R26, R22, R27, R26 ;  /* 0x0000001b161a7223 */ /* 0x008fc8000000001a */
[----:B-----5:R-:W-:Y:S02]  /*1f60*/  FFMA R19, R22, R19, R26 ;  /* 0x0000001316137223 */ /* 0x020fe4000000001a */
[----:B------:R-:W3:Y:S01]  /*1f70*/  LD.E R26, desc[UR6][R10.64+0x18] ;  /* 0x000018060a1a7980 */ /* 0x000ee2000c101900 */
[----:B------:R-:W-:-:S04]  /*1f80*/  IADD3 R24, PT, PT, R24, 0x10, RZ ;  /* 0x0000001018187810 */ /* 0x000fc80007ffe0ff */
[----:B------:R-:W-:Y:S02]  /*1f90*/  ISETP.NE.AND P0, PT, R24, RZ, PT ;  /* 0x000000ff1800720c */ /* 0x000fe40003f05270 */
[----:B------:R-:W-:Y:S01]  /*1fa0*/  IADD3 R23, PT, PT, R23, 0x10, RZ ;  /* 0x0000001017177810 */ /* 0x000fe20007ffe0ff */
[----:B--2---:R-:W-:-:S04]  /*1fb0*/  FFMA R19, R22, R25, R19 ;  /* 0x0000001916137223 */ /* 0x004fc80000000013 */
[----:B---3--:R-:W-:-:S04]  /*1fc0*/  FFMA R19, R22, R26, R19 ;  /* 0x0000001a16137223 */ /* 0x008fc80000000013 */
[----:B------:R-:W-:Y:S02]  /*1fd0*/  FFMA R19, R22, R28, R19 ;  /* 0x0000001c16137223 */ /* 0x000fe40000000013 */
[----:B------:R-:W-:Y:S05]  /*1fe0*/  @P0 BRA `(.L_x_64) ;  /* 0xfffffffc006c0947 */ /* 0x000fea000383ffff */
[----:B------:R-:W-:Y:S05]  /*1ff0*/  BSYNC.RECONVERGENT B4 ;  /* 0x0000000000047941 */ /* 0x000fea0003800200 */
.L_x_63:
[----:B------:R-:W-:-:S07]  /*2000*/  MOV R10, R15 ;  /* 0x0000000f000a7202 */ /* 0x000fce0000000f00 */
.L_x_62:
[----:B------:R-:W-:Y:S05]  /*2010*/  BSYNC.RECONVERGENT B3 ;  /* 0x0000000000037941 */ /* 0x000fea0003800200 */
.L_x_61:
[----:B------:R-:W-:-:S13]  /*2020*/  ISETP.NE.AND P0, PT, R16, RZ, PT ;  /* 0x000000ff1000720c */ /* 0x000fda0003f05270 */
[----:B------:R-:W-:Y:S05]  /*2030*/  @!P0 BRA `(.L_x_60) ;  /* 0x0000000000d48947 */ /* 0x000fea0003800000 */
[----:B------:R-:W-:Y:S01]  /*2040*/  ISETP.GE.U32.AND P0, PT, R16, 0x8, PT ;  /* 0x000000081000780c */ /* 0x000fe20003f06070 */
[----:B------:R-:W-:Y:S01]  /*2050*/  BSSY.RECONVERGENT B3, `(.L_x_65) ;  /* 0x0000016000037945 */ /* 0x000fe20003800200 */
[----:B------:R-:W-:-:S11]  /*2060*/  ISETP.NE.AND P1, PT, R14, RZ, PT ;  /* 0x000000ff0e00720c */ /* 0x000fd60003f25270 */
[----:B------:R-:W-:Y:S05]  /*2070*/  @!P0 BRA `(.L_x_66) ;  /* 0x00000000004c8947 */ /* 0x000fea0003800000 */
[----:B0-----:R-:W-:-:S04]  /*2080*/  IMAD.IADD R9, R21, 0x1, R10 ;  /* 0x0000000115097824 */ /* 0x001fc800078e020a */
[----:B-----5:R-:W-:-:S05]  /*2090*/  IMAD.WIDE R8, R9, 0x4, R6 ;  /* 0x0000000409087825 */ /* 0x020fca00078e0206 */
[----:B------:R-:W2:Y:S04]  /*20a0*/  LD.E R24, desc[UR6][R8.64] ;  /* 0x0000000608187980 */ /* 0x000ea8000c101900 */
[----:B------:R-:W3:Y:S04]  /*20b0*/  LD.E R26, desc[UR6][R8.64+0x4] ;  /* 0x00000406081a7980 */ /* 0x000ee8000c101900 */
[----:B------:R-:W4:Y:S04]  /*20c0*/  LD.E R11, desc[UR6][R8.64+0x8] ;  /* 0x00000806080b7980 */ /* 0x000f28000c101900 */
[----:B------:R-:W4:Y:S04]  /*20d0*/  LD.E R23, desc[UR6][R8.64+0xc] ;  /* 0x00000c0608177980 */ /* 0x000f28000c101900 */
[----:B------:R-:W4:Y:S04]  /*20e0*/  LD.E R25, desc[UR6][R8.64+0x10] ;  /* 0x0000100608197980 */ /* 0x000f28000c101900 */
[----:B------:R-:W4:Y:S01]  /*20f0*/  LD.E R29, desc[UR6][R8.64+0x1c] ;  /* 0x00001c06081d7980 */ /* 0x000f22000c101900 */
[----:B--2---:R-:W-:-:S03]  /*2100*/  FFMA R27, R22, R24, R19 ;  /* 0x00000018161b7223 */ /* 0x004fc60000000013 */
[----:B------:R-:W2:Y:S01]  /*2110*/  LD.E R19, desc[UR6][R8.64+0x14] ;  /* 0x0000140608137980 */ /* 0x000ea2000c101900 */
[----:B---3--:R-:W-:-:S03]  /*2120*/  FFMA R26, R22, R26, R27 ;  /* 0x0000001a161a7223 */ /* 0x008fc6000000001b */
[----:B------:R-:W3:Y:S01]  /*2130*/  LD.E R27, desc[UR6][R8.64+0x18] ;  /* 0x00001806081b7980 */ /* 0x000ee2000c101900 */
[----:B----4-:R-:W-:-:S04]  /*2140*/  FFMA R26, R22, R11, R26 ;  /* 0x0000000b161a7223 */ /* 0x010fc8000000001a */
[----:B------:R-:W-:-:S04]  /*2150*/  FFMA R26, R22, R23, R26 ;  /* 0x00000017161a7223 */ /* 0x000fc8000000001a */
[----:B------:R-:W-:Y:S01]  /*2160*/  FFMA R26, R22, R25, R26 ;  /* 0x00000019161a7223 */ /* 0x000fe2000000001a */
[----:B------:R-:W-:-:S03]  /*2170*/  IADD3 R10, PT, PT, R10, 0x8, RZ ;  /* 0x000000080a0a7810 */ /* 0x000fc60007ffe0ff */
[----:B--2---:R-:W-:-:S04]  /*2180*/  FFMA R26, R22, R19, R26 ;  /* 0x00000013161a7223 */ /* 0x004fc8000000001a */
[----:B---3--:R-:W-:-:S04]  /*2190*/  FFMA R26, R22, R27, R26 ;  /* 0x0000001b161a7223 */ /* 0x008fc8000000001a */
[----:B------:R-:W-:-:S07]  /*21a0*/  FFMA R19, R22, R29, R26 ;  /* 0x0000001d16137223 */ /* 0x000fce000000001a */
.L_x_66:
[----:B------:R-:W-:Y:S05]  /*21b0*/  BSYNC.RECONVERGENT B3 ;  /* 0x0000000000037941 */ /* 0x000fea0003800200 */
.L_x_65:
[----:B------:R-:W-:Y:S05]  /*21c0*/  @!P1 BRA `(.L_x_60) ;  /* 0x0000000000709947 */ /* 0x000fea0003800000 */
[----:B------:R-:W-:Y:S01]  /*21d0*/  ISETP.GE.U32.AND P0, PT, R14, 0x4, PT ;  /* 0x000000040e00780c */ /* 0x000fe20003f06070 */
[----:B------:R-:W-:Y:S01]  /*21e0*/  BSSY.RECONVERGENT B3, `(.L_x_67) ;  /* 0x000000e000037945 */ /* 0x000fe20003800200 */
[----:B------:R-:W-:-:S11]  /*21f0*/  ISETP.NE.AND P1, PT, R5, RZ, PT ;  /* 0x000000ff0500720c */ /* 0x000fd60003f25270 */
[----:B------:R-:W-:Y:S05]  /*2200*/  @!P0 BRA `(.L_x_68) ;  /* 0x00000000002c8947 */ /* 0x000fea0003800000 */
[----:B0-----:R-:W-:-:S05]  /*2210*/  IADD3 R9, PT, PT, R21, R10, RZ ;  /* 0x0000000a15097210 */ /* 0x001fca0007ffe0ff */
[----:B-----5:R-:W-:-:S05]  /*2220*/  IMAD.WIDE R8, R9, 0x4, R6 ;  /* 0x0000000409087825 */ /* 0x020fca00078e0206 */
[----:B------:R-:W2:Y:S04]  /*2230*/  LD.E R11, desc[UR6][R8.64] ;  /* 0x00000006080b7980 */ /* 0x000ea8000c101900 */
[----:B------:R-:W3:Y:S04]  /*2240*/  LD.E R24, desc[UR6][R8.64+0x4] ;  /* 0x0000040608187980 */ /* 0x000ee8000c101900 */
[----:B------:R-:W4:Y:S04]  /*2250*/  LD.E R26, desc[UR6][R8.64+0x8] ;  /* 0x00000806081a7980 */ /* 0x000f28000c101900 */
[----:B------:R-:W4:Y:S01]  /*2260*/  LD.E R28, desc[UR6][R8.64+0xc] ;  /* 0x00000c06081c7980 */ /* 0x000f22000c101900 */
[----:B------:R-:W-:Y:S01]  /*2270*/  IADD3 R10, PT, PT, R10, 0x4, RZ ;  /* 0x000000040a0a7810 */ /* 0x000fe20007ffe0ff */
[----:B--2---:R-:W-:-:S04]  /*2280*/  FFMA R11, R22, R11, R19 ;  /* 0x0000000b160b7223 */ /* 0x004fc80000000013 */
[----:B---3--:R-:W-:-:S04]  /*2290*/  FFMA R11, R22, R24, R11 ;  /* 0x00000018160b7223 */ /* 0x008fc8000000000b */
[----:B----4-:R-:W-:-:S04]  /*22a0*/  FFMA R11, R22, R26, R11 ;  /* 0x0000001a160b7223 */ /* 0x010fc8000000000b */
[----:B------:R-:W-:-:S07]  /*22b0*/  FFMA R19, R22, R28, R11 ;  /* 0x0000001c16137223 */ /* 0x000fce000000000b */
.L_x_68:
[----:B------:R-:W-:Y:S05]  /*22c0*/  BSYNC.RECONVERGENT B3 ;  /* 0x0000000000037941 */ /* 0x000fea0003800200 */
.L_x_67:
[----:B------:R-:W-:Y:S05]  /*22d0*/  @!P1 BRA `(.L_x_60) ;  /* 0x00000000002c9947 */ /* 0x000fea0003800000 */
[----:B------:R-:W-:-:S04]  /*22e0*/  IMAD.IADD R21, R21, 0x1, R10 ;  /* 0x0000000115157824 */ /* 0x000fc800078e020a */
[----:B-----5:R-:W-:-:S05]  /*22f0*/  IMAD.WIDE R6, R21, 0x4, R6 ;  /* 0x0000000415067825 */ /* 0x020fca00078e0206 */
[----:B0-----:R-:W2:Y:S01]  /*2300*/  LD.E R8, desc[UR6][R6.64] ;  /* 0x0000000606087980 */ /* 0x001ea2000c101900 */
[----:B------:R-:W-:Y:S01]  /*2310*/  ISETP.NE.AND P0, PT, R5, 0x1, PT ;  /* 0x000000010500780c */ /* 0x000fe20003f05270 */
[----:B--2---:R-:W-:-:S12]  /*2320*/  FFMA R19, R22, R8, R19 ;  /* 0x0000000816137223 */ /* 0x004fd80000000013 */
[----:B------:R-:W-:Y:S05]  /*2330*/  @!P0 BRA `(.L_x_60) ;  /* 0x0000000000148947 */ /* 0x000fea0003800000 */
[----:B------:R-:W-:Y:S01]  /*2340*/  ISETP.NE.AND P0, PT, R5, 0x2, PT ;  /* 0x000000020500780c */ /* 0x000fe20003f05270 */
[----:B------:R-:W2:-:S12]  /*2350*/  LD.E R8, desc[UR6][R6.64+0x4] ;  /* 0x0000040606087980 */ /* 0x000e98000c101900 */
[----:B------:R-:W3:Y:S01]  /*2360*/  @P0 LD.E R10, desc[UR6][R6.64+0x8] ;  /* 0x00000806060a0980 */ /* 0x000ee2000c101900 */
[----:B--2---:R-:W-:-:S04]  /*2370*/  FFMA R19, R22, R8, R19 ;  /* 0x0000000816137223 */ /* 0x004fc80000000013 */
[----:B---3--:R-:W-:-:S07]  /*2380*/  @P0 FFMA R19, R22, R10, R19 ;  /* 0x0000000a16130223 */ /* 0x008fce0000000013 */
.L_x_60:
[----:B------:R-:W-:Y:S05]  /*2390*/  BSYNC.RECONVERGENT B1 ;  /* 0x0000000000017941 */ /* 0x000fea0003800200 */
.L_x_59:
[----:B------:R-:W-:-:S04]  /*23a0*/  IADD3 R17, PT, PT, R0, R17, RZ ;  /* 0x0000001100117210 */ /* 0x000fc80007ffe0ff */
[----:B------:R-:W-:-:S13]  /*23b0*/  ISETP.GE.AND P0, PT, R17, R20, PT ;  /* 0x000000141100720c */ /* 0x000fda0003f06270 */
[----:B------:R-:W-:Y:S05]  /*23c0*/  @!P0 BRA `(.L_x_69) ;  /* 0xfffffff800248947 */ /* 0x000fea000383ffff */
.L_x_58:
[----:B------:R-:W-:Y:S05]  /*23d0*/  BSYNC.RECONVERGENT B2 ;  /* 0x0000000000027941 */ /* 0x000fea0003800200 */
.L_x_57:
[----:B------:R-:W-:Y:S01]  /*23e0*/  UMOV UR4, 0xffffffff ;  /* 0xffffffff00047882 */ /* 0x000fe20000000000 */
[----:B------:R-:W-:Y:S02]  /*23f0*/  ISETP.NE.AND P0, PT, R2, RZ, PT ;  /* 0x000000ff0200720c */ /* 0x000fe40003f05270 */
[----:B------:R-:W-:Y:S11]  /*2400*/  BRA.DIV UR4, `(.L_x_70) ;  /* 0x0000000604287947 */ /* 0x000ff6000b800000 */
[----:B-----5:R-:W1:Y:S02]  /*2410*/  SHFL.DOWN PT, R6, R19, 0x10, 0x1f ;  /* 0x0a001f0013067f89 */ /* 0x020e6400000e0000 */
[----:B-1----:R-:W-:-:S05]  /*2420*/  FADD R6, R6, R19 ;  /* 0x0000001306067221 */ /* 0x002fca0000000000 */
[----:B------:R-:W1:Y:S02]  /*2430*/  SHFL.DOWN PT, R5, R6, 0x8, 0x1f ;  /* 0x09001f0006057f89 */ /* 0x000e6400000e0000 */
[----:B-1----:R-:W-:-:S05]  /*2440*/  FADD R5, R6, R5 ;  /* 0x0000000506057221 */ /* 0x002fca0000000000 */
[----:B0-----:R-:W0:Y:S02]  /*2450*/  SHFL.DOWN PT, R8, R5, 0x4, 0x1f ;  /* 0x08801f0005087f89 */ /* 0x001e2400000e0000 */
[----:B0-----:R-:W-:-:S05]  /*2460*/  FADD R8, R5, R8 ;  /* 0x0000000805087221 */ /* 0x001fca0000000000 */
[----:B------:R-:W0:Y:S02]  /*2470*/  SHFL.DOWN PT, R7, R8, 0x2, 0x1f ;  /* 0x08401f0008077f89 */ /* 0x000e2400000e0000 */
[----:B0-----:R-:W-:-:S05]  /*2480*/  FADD R7, R8, R7 ;  /* 0x0000000708077221 */ /* 0x001fca0000000000 */
[----:B------:R0:W1:Y:S02]  /*2490*/  SHFL.DOWN PT, R10, R7, 0x1, 0x1f ;  /* 0x08201f00070a7f89 */ /* 0x00006400000e0000 */
.L_x_85:
[----:B-1----:R-:W-:Y:S01]  /*24a0*/  FADD R10, R7, R10 ;  /* 0x0000000a070a7221 */ /* 0x002fe20000000000 */
[----:B------:R-:W-:Y:S06]  /*24b0*/  @P0 BRA `(.L_x_56) ;  /* 0x0000000000180947 */ /* 0x000fec0003800000 */
[----:B------:R-:W2:Y:S01]  /*24c0*/  LDG.E R12, desc[UR6][R12.64+0x4] ;  /* 0x000004060c0c7981 */ /* 0x000ea2000c1e1900 */
[----:B------:R-:W1:Y:S01]  /*24d0*/  S2UR UR5, SR_CgaCtaId ;  /* 0x00000000000579c3 */ /* 0x000e620000008800 */
[----:B------:R-:W-:Y:S02]  /*24e0*/  UMOV UR4, 0x400 ;  /* 0x0000040000047882 */ /* 0x000fe40000000000 */
[----:B-1----:R-:W-:-:S06]  /*24f0*/  ULEA UR4, UR5, UR4, 0x18 ;  /* 0x0000000405047291 */ /* 0x002fcc000f8ec0ff */
[----:B--2---:R-:W-:-:S05]  /*2500*/  LEA R5, R12, UR4, 0x2 ;  /* 0x000000040c057c11 */ /* 0x004fca000f8e10ff */
[----:B------:R1:W-:Y:S02]  /*2510*/  STS [R5], R10 ;  /* 0x0000000a05007388 */ /* 0x0003e40000000800 */
.L_x_56:
[----:B------:R-:W-:Y:S05]  /*2520*/  BSYNC B0 ;  /* 0x0000000000007941 */ /* 0x000fea0003800000 */
.L_x_24:
[----:B-1----:R-:W1:Y:S01]  /*2530*/  S2R R5, SR_LANEID ;  /* 0x0000000000057919 */ /* 0x002e620000000000 */
[----:B------:R-:W-:Y:S01]  /*2540*/  VOTEU.ANY UR4, UPT, PT ;  /* 0x0000000000047886 */ /* 0x000fe200038e0100 */
[----:B0-----:R-:W0:Y:S01]  /*2550*/  LDC.64 R6, c[0x4][RZ] ;  /* 0x01000000ff067b82 */ /* 0x001e220000000a00 */
[----:B------:R-:W1:Y:S08]  /*2560*/  FLO.U32 R8, UR4 ;  /* 0x0000000400087d00 */ /* 0x000e7000080e0000 */
[----:B------:R-:W0:Y:S01]  /*2570*/  POPC R9, UR4 ;  /* 0x0000000400097d09 */ /* 0x000e220008000000 */
[----:B-1----:R-:W-:-:S13]  /*2580*/  ISETP.EQ.U32.AND P0, PT, R8, R5, PT ;  /* 0x000000050800720c */ /* 0x002fda0003f02070 */
[----:B0-----:R-:W2:Y:S01]  /*2590*/  @P0 ATOMG.E.ADD.STRONG.GPU PT, R7, desc[UR6][R6.64], R9 ;  /* 0x80000009060709a8 */ /* 0x001ea200081ef106 */
[----:B------:R-:W0:Y:S02]  /*25a0*/  S2R R10, SR_LTMASK ;  /* 0x00000000000a7919 */ /* 0x000e240000003900 */
[----:B0-----:R-:W-:Y:S01]  /*25b0*/  LOP3.LUT R10, R10, UR4, RZ, 0xc0, !PT ;  /* 0x000000040a0a7c12 */ /* 0x001fe2000f8ec0ff */
[----:B------:R-:W0:Y:S05]  /*25c0*/  LDCU UR4, c[0x0][0x388] ;  /* 0x00007100ff0477ac */ /* 0x000e2a0008000800 */
[----:B------:R-:W1:Y:S01]  /*25d0*/  POPC R10, R10 ;  /* 0x0000000a000a7309 */ /* 0x000e620000000000 */
[----:B--2---:R-:W1:Y:S02]  /*25e0*/  SHFL.IDX PT, R5, R7, R8, 0x1f ;  /* 0x00001f0807057589 */ /* 0x004e6400000e0000 */
[----:B-1----:R-:W-:-:S04]  /*25f0*/  IADD3 R5, PT, PT, R5, R10, RZ ;  /* 0x0000000a05057210 */ /* 0x002fc80007ffe0ff */
[----:B0-----:R-:W-:-:S13]  /*2600*/  ISETP.GE.AND P0, PT, R5, UR4, PT ;  /* 0x0000000405007c0c */ /* 0x001fda000bf06270 */
[----:B------:R-:W-:Y:S05]  /*2610*/  @!P0 BRA `(.L_x_71) ;  /* 0xffffffd800d48947 */ /* 0x000fea000383ffff */
[----:B------:R-:W-:Y:S05]  /*2620*/  EXIT ;  /* 0x000000000000794d */ /* 0x000fea0003800000 */
.L_x_39:
[----:B------:R-:W-:Y:S01]  /*2630*/  HFMA2 R20, -RZ, RZ, 0, 1.847743988037109375e-06 ;  /* 0x0000001fff147431 */ /* 0x000fe200000001ff */
[----:B------:R-:W-:Y:S01]  /*2640*/  BSSY B2, `(.L_x_72) ;  /* 0x0000007000027945 */ /* 0x000fe20003800000 */
[----:B------:R-:W-:Y:S01]  /*2650*/  MOV R18, R11 ;  /* 0x0000000b00127202 */ /* 0x000fe20000000f00 */
[----:B------:R-:W-:Y:S01]  /*2660*/  IMAD.MOV.U32 R17, RZ, RZ, 0x10 ;  /* 0x00000010ff117424 */ /* 0x000fe200078e00ff */
[----:B-----5:R-:W-:-:S07]  /*2670*/  MOV R15, 0xffffffff ;  /* 0xffffffff000f7802 */ /* 0x020fce0000000f00 */
[----:B------:R-:W-:Y:S05]  /*2680*/  WARPSYNC.COLLECTIVE R15, `(.L_x_73) ;  /* 0x000000000f087348 */ /* 0x000fea0003c00000 */
[----:B------:R0:W1:Y:S02]  /*2690*/  SHFL.DOWN P1, R16, R18, R17, R20 ;  /* 0x0800001112107389 */ /* 0x0000640000020014 */
[----:B01----:R-:W-:Y:S05]  /*26a0*/  ENDCOLLECTIVE ;  /* 0x000000000000791b */ /* 0x003fea0003800000 */
.L_x_73:
[----:B------:R-:W-:Y:S05]  /*26b0*/  BSYNC B2 ;  /* 0x0000000000027941 */ /* 0x000fea0003800000 */
.L_x_72:
[----:B------:R-:W-:Y:S01]  /*26c0*/  MOV R10, R16 ;  /* 0x00000010000a7202 */ /* 0x000fe20000000f00 */
[----:B------:R-:W-:Y:S01]  /*26d0*/  HFMA2 R17, -RZ, RZ, 0, 4.76837158203125e-07 ;  /* 0x00000008ff117431 */ /* 0x000fe200000001ff */
[----:B------:R-:W-:Y:S02]  /*26e0*/  MOV R20, 0x1f ;  /* 0x0000001f00147802 */ /* 0x000fe40000000f00 */
[----:B------:R-:W-:Y:S01]  /*26f0*/  MOV R15, 0xffffffff ;  /* 0xffffffff000f7802 */ /* 0x000fe20000000f00 */
[----:B------:R-:W-:-:S04]  /*2700*/  FADD R10, R10, R11 ;  /* 0x0000000b0a0a7221 */ /* 0x000fc80000000000 */
[----:B------:R-:W-:-:S07]  /*2710*/  IMAD.MOV.U32 R18, RZ, RZ, R10 ;  /* 0x000000ffff127224 */ /* 0x000fce00078e000a */
[----:B------:R-:W-:Y:S05]  /*2720*/  WARPSYNC.COLLECTIVE R15, `(.L_x_74) ;  /* 0x000000000f087348 */ /* 0x000fea0003c00000 */
[----:B------:R0:W1:Y:S02]  /*2730*/  SHFL.DOWN P1, R16, R18, R17, R20 ;  /* 0x0800001112107389 */ /* 0x0000640000020014 */
[----:B01----:R-:W-:Y:S05]  /*2740*/  ENDCOLLECTIVE ;  /* 0x000000000000791b */ /* 0x003fea0003800000 */
.L_x_74:
[----:B------:R-:W-:Y:S02]  /*2750*/  HFMA2 R17, -RZ, RZ, 0, 2.384185791015625e-07 ;  /* 0x00000004ff117431 */ /* 0x000fe400000001ff */
[----:B------:R-:W-:-:S04]  /*2760*/  IMAD.MOV.U32 R7, RZ, RZ, R16 ;  /* 0x000000ffff077224 */ /* 0x000fc800078e0010 */
[----:B------:R-:W-:-:S05]  /*2770*/  FADD R7, R10, R7 ;  /* 0x000000070a077221 */ /* 0x000fca0000000000 */
[----:B------:R-:W-:-:S07]  /*2780*/  MOV R18, R7 ;  /* 0x0000000700127202 */ /* 0x000fce0000000f00 */
[----:B------:R-:W-:Y:S05]  /*2790*/  WARPSYNC.COLLECTIVE R15, `(.L_x_75) ;  /* 0x000000000f087348 */ /* 0x000fea0003c00000 */
[----:B------:R0:W1:Y:S02]  /*27a0*/  SHFL.DOWN P1, R16, R18, R17, R20 ;  /* 0x0800001112107389 */ /* 0x0000640000020014 */
[----:B01----:R-:W-:Y:S05]  /*27b0*/  ENDCOLLECTIVE ;  /* 0x000000000000791b */ /* 0x003fea0003800000 */
.L_x_75:
[----:B------:R-:W-:Y:S01]  /*27c0*/  HFMA2 R17, -RZ, RZ, 0, 1.1920928955078125e-07 ;  /* 0x00000002ff117431 */ /* 0x000fe200000001ff */
[----:B------:R-:W-:-:S05]  /*27d0*/  MOV R14, R16 ;  /* 0x00000010000e7202 */ /* 0x000fca0000000f00 */
[----:B------:R-:W-:-:S04]  /*27e0*/  FADD R14, R7, R14 ;  /* 0x0000000e070e7221 */ /* 0x000fc80000000000 */
[----:B------:R-:W-:-:S07]  /*27f0*/  IMAD.MOV.U32 R18, RZ, RZ, R14 ;  /* 0x000000ffff127224 */ /* 0x000fce00078e000e */
[----:B------:R-:W-:Y:S05]  /*2800*/  WARPSYNC.COLLECTIVE R15, `(.L_x_76) ;  /* 0x000000000f087348 */ /* 0x000fea0003c00000 */
[----:B------:R0:W1:Y:S02]  /*2810*/  SHFL.DOWN P1, R16, R18, R17, R20 ;  /* 0x0800001112107389 */ /* 0x0000640000020014 */
[----:B01----:R-:W-:Y:S05]  /*2820*/  ENDCOLLECTIVE ;  /* 0x000000000000791b */ /* 0x003fea0003800000 */
.L_x_76:
[----:B------:R-:W-:Y:S01]  /*2830*/  IMAD.MOV.U32 R17, RZ, RZ, 0x1 ;  /* 0x00000001ff117424 */ /* 0x000fe200078e00ff */
[----:B------:R-:W-:-:S05]  /*2840*/  MOV R9, R16 ;  /* 0x0000001000097202 */ /* 0x000fca0000000f00 */
[----:B------:R-:W-:-:S05]  /*2850*/  FADD R9, R14, R9 ;  /* 0x000000090e097221 */ /* 0x000fca0000000000 */
[----:B------:R-:W-:-:S07]  /*2860*/  MOV R18, R9 ;  /* 0x0000000900127202 */ /* 0x000fce0000000f00 */
[----:B------:R-:W-:Y:S05]  /*2870*/  WARPSYNC.COLLECTIVE R15, `(.L_x_77) ;  /* 0x000000000f087348 */ /* 0x000fea0003c00000 */
[----:B------:R0:W1:Y:S02]  /*2880*/  SHFL.DOWN P1, R16, R18, R17, R20 ;  /* 0x0800001112107389 */ /* 0x0000640000020014 */
[----:B01----:R-:W-:Y:S05]  /*2890*/  ENDCOLLECTIVE ;  /* 0x000000000000791b */ /* 0x003fea0003800000 */
.L_x_77:
[----:B------:R-:W-:Y:S05]  /*28a0*/  BRA `(.L_x_78) ;  /* 0xffffffe4009c7947 */ /* 0x000fea000383ffff */
.L_x_70:
[----:B------:R-:W-:Y:S01]  /*28b0*/  HFMA2 R17, -RZ, RZ, 0, 9.5367431640625e-07 ;  /* 0x00000010ff117431 */ /* 0x000fe200000001ff */
[----:B------:R-:W-:Y:S01]  /*28c0*/  BSSY B1, `(.L_x_79) ;  /* 0x0000007000017945 */ /* 0x000fe20003800000 */
[----:B------:R-:W-:Y:S01]  /*28d0*/  MOV R18, R19 ;  /* 0x0000001300127202 */ /* 0x000fe20000000f00 */
[----:B------:R-:W-:Y:S01]  /*28e0*/  IMAD.MOV.U32 R15, RZ, RZ, -0x1 ;  /* 0xffffffffff0f7424 */ /* 0x000fe200078e00ff */
[----:B------:R-:W-:-:S07]  /*28f0*/  MOV R20, 0x1f ;  /* 0x0000001f00147802 */ /* 0x000fce0000000f00 */
[----:B0----5:R-:W-:Y:S05]  /*2900*/  WARPSYNC.COLLECTIVE R15, `(.L_x_80) ;  /* 0x000000000f087348 */ /* 0x021fea0003c00000 */
[----:B------:R1:W2:Y:S02]  /*2910*/  SHFL.DOWN P1, R16, R18, R17, R20 ;  /* 0x0800001112107389 */ /* 0x0002a40000020014 */
[----:B012--5:R-:W-:Y:S05]  /*2920*/  ENDCOLLECTIVE ;  /* 0x000000000000791b */ /* 0x027fea0003800000 */
.L_x_80:
[----:B------:R-:W-:Y:S05]  /*2930*/  BSYNC B1 ;  /* 0x0000000000017941 */ /* 0x000fea0003800000 */
.L_x_79:
[----:B------:R-:W-:Y:S01]  /*2940*/  MOV R6, R16 ;  /* 0x0000001000067202 */ /* 0x000fe20000000f00 */
[----:B------:R-:W-:Y:S02]  /*2950*/  HFMA2 R17, -RZ, RZ, 0, 4.76837158203125e-07 ;  /* 0x00000008ff117431 */ /* 0x000fe400000001ff */
[----:B------:R-:W-:Y:S01]  /*2960*/  IMAD.MOV.U32 R20, RZ, RZ, 0x1f ;  /* 0x0000001fff147424 */ /* 0x000fe200078e00ff */
[----:B------:R-:W-:Y:S01]  /*2970*/  MOV R15, 0xffffffff ;  /* 0xffffffff000f7802 */ /* 0x000fe20000000f00 */
[----:B------:R-:W-:-:S05]  /*2980*/  FADD R6, R6, R19 ;  /* 0x0000001306067221 */ /* 0x000fca0000000000 */
[----:B------:R-:W-:-:S07]  /*2990*/  MOV R18, R6 ;  /* 0x0000000600127202 */ /* 0x000fce0000000f00 */
[----:B------:R-:W-:Y:S05]  /*29a0*/  WARPSYNC.COLLECTIVE R15, `(.L_x_81) ;  /* 0x000000000f087348 */ /* 0x000fea0003c00000 */
[----:B------:R0:W1:Y:S02]  /*29b0*/  SHFL.DOWN P1, R16, R18, R17, R20 ;  /* 0x0800001112107389 */ /* 0x0000640000020014 */
[----:B01----:R-:W-:Y:S05]  /*29c0*/  ENDCOLLECTIVE ;  /* 0x000000000000791b */ /* 0x003fea0003800000 */
.L_x_81:
[----:B------:R-:W-:Y:S01]  /*29d0*/  IMAD.MOV.U32 R17, RZ, RZ, 0x4 ;  /* 0x00000004ff117424 */ /* 0x000fe200078e00ff */
[----:B------:R-:W-:-:S05]  /*29e0*/  MOV R5, R16 ;  /* 0x0000001000057202 */ /* 0x000fca0000000f00 */
[----:B------:R-:W-:-:S05]  /*29f0*/  FADD R5, R6, R5 ;  /* 0x0000000506057221 */ /* 0x000fca0000000000 */
[----:B------:R-:W-:-:S07]  /*2a00*/  MOV R18, R5 ;  /* 0x0000000500127202 */ /* 0x000fce0000000f00 */
[----:B------:R-:W-:Y:S05]  /*2a10*/  WARPSYNC.COLLECTIVE R15, `(.L_x_82) ;  /* 0x000000000f087348 */ /* 0x000fea0003c00000 */
[----:B------:R0:W1:Y:S02]  /*2a20*/  SHFL.DOWN P1, R16, R18, R17, R20 ;  /* 0x0800001112107389 */ /* 0x0000640000020014 */
[----:B01----:R-:W-:Y:S05]  /*2a30*/  ENDCOLLECTIVE ;  /* 0x000000000000791b */ /* 0x003fea0003800000 */
.L_x_82:
[----:B------:R-:W-:Y:S01]  /*2a40*/  HFMA2 R17, -RZ, RZ, 0, 1.1920928955078125e-07 ;  /* 0x00000002ff117431 */ /* 0x000fe200000001ff */
[----:B------:R-:W-:-:S05]  /*2a50*/  MOV R8, R16 ;  /* 0x0000001000087202 */ /* 0x000fca0000000f00 */
[----:B------:R-:W-:-:S05]  /*2a60*/  FADD R8, R5, R8 ;  /* 0x0000000805087221 */ /* 0x000fca0000000000 */
[----:B------:R-:W-:-:S07]  /*2a70*/  MOV R18, R8 ;  /* 0x0000000800127202 */ /* 0x000fce0000000f00 */
[----:B------:R-:W-:Y:S05]  /*2a80*/  WARPSYNC.COLLECTIVE R15, `(.L_x_83) ;  /* 0x000000000f087348 */ /* 0x000fea0003c00000 */
[----:B------:R0:W1:Y:S02]  /*2a90*/  SHFL.DOWN P1, R16, R18, R17, R20 ;  /* 0x0800001112107389 */ /* 0x0000640000020014 */
[----:B01----:R-:W-:Y:S05]  /*2aa0*/  ENDCOLLECTIVE ;  /* 0x000000000000791b */ /* 0x003fea0003800000 */
.L_x_83:
[----:B------:R-:W-:Y:S02]  /*2ab0*/  HFMA2 R17, -RZ, RZ, 0, 5.9604644775390625e-08 ;  /* 0x00000001ff117431 */ /* 0x000fe400000001ff */
[----:B------:R-:W-:-:S04]  /*2ac0*/  IMAD.MOV.U32 R7, RZ, RZ, R16 ;  /* 0x000000ffff077224 */ /* 0x000fc800078e0010 */
[----:B------:R-:W-:-:S05]  /*2ad0*/  FADD R7, R8, R7 ;  /* 0x0000000708077221 */ /* 0x000fca0000000000 */
[----:B------:R-:W-:-:S07]  /*2ae0*/  MOV R18, R7 ;  /* 0x0000000700127202 */ /* 0x000fce0000000f00 */
[----:B------:R-:W-:Y:S05]  /*2af0*/  WARPSYNC.COLLECTIVE R15, `(.L_x_84) ;  /* 0x000000000f087348 */ /* 0x000fea0003c00000 */
[----:B------:R0:W1:Y:S02]  /*2b00*/  SHFL.DOWN P1, R16, R18, R17, R20 ;  /* 0x0800001112107389 */ /* 0x0000640000020014 */
[----:B01----:R-:W-:Y:S05]  /*2b10*/  ENDCOLLECTIVE ;  /* 0x000000000000791b */ /* 0x003fea0003800000 */
.L_x_84:
[----:B------:R-:W-:Y:S01]  /*2b20*/  MOV R10, R16 ;  /* 0x00000010000a7202 */ /* 0x000fe20000000f00 */
[----:B------:R-:W-:Y:S06]  /*2b30*/  BRA `(.L_x_85) ;  /* 0xfffffff800587947 */ /* 0x000fec000383ffff */
.L_x_86:
        /* <DEDUP_REMOVED lines=12> */
.L_x_88:


//--------------------- .nv.shared._Z16hodlr_mvm_kernelPK5BlockiPKiiPKfPfi --------------------------
	.section	.nv.shared._Z16hodlr_mvm_kernelPK5BlockiPKiiPKfPfi,"aw",@nobits
	.sectionflags	@""
	.align	16
	.zero		1024


//--------------------- .nv.shared.reserved.0     --------------------------
	.section	.nv.shared.reserved.0,"aw",@nobits
	.weak		__nv_reservedSMEM_offset_0_alias
	.size		__nv_reservedSMEM_offset_0_alias, 0, 64
	.other		__nv_reservedSMEM_offset_0_alias,@"STO_CUDA_RESERVED_SHARED STV_DEFAULT"
__nv_reservedSMEM_offset_0_alias:
	.zero		0
	.zero		64


//--------------------- .nv.global                --------------------------
	.section	.nv.global,"aw",@nobits
	.align	4
.nv.global:
	.type		dTaskCounter,@object
	.size		dTaskCounter,(.L_0 - dTaskCounter)
dTaskCounter:
	.zero		4
.L_0:


//--------------------- .nv.shared._Z11tiledMatVecPK4TaskiPKfPf --------------------------
	.section	.nv.shared._Z11tiledMatVecPK4TaskiPKfPf,"aw",@nobits
	.sectionflags	@""
	.align	16
	.zero		1024


//--------------------- .nv.constant0._Z16hodlr_mvm_kernelPK5BlockiPKiiPKfPfi --------------------------
	.section	.nv.constant0._Z16hodlr_mvm_kernelPK5BlockiPKiiPKfPfi,"a",@progbits
	.sectionflags	@""
	.align	4
.nv.constant0._Z16hodlr_mvm_kernelPK5BlockiPKiiPKfPfi:
	.zero		948


//--------------------- .nv.constant0._Z11tiledMatVecPK4TaskiPKfPf --------------------------
	.section	.nv.constant0._Z11tiledMatVecPK4TaskiPKfPf,"a",@progbits
	.sectionflags	@""
	.align	4
.nv.constant0._Z11tiledMatVecPK4TaskiPKfPf:
	.zero		928


//--------------------- SYMBOLS --------------------------

	.type		.nv.reservedSmem.offset0,@object
	.size		.nv.reservedSmem.offset0,0x4
	.type		.nv.reservedSmem.cap,@object
	.size		.nv.reservedSmem.cap,0x4
